// auto-generated by cutlass_sweep.gemm — config: {"arch": "sm_90", "cluster_m": 1, "cluster_n": 1, "dtype": "e4m3", "stages": 4, "tile_k": 64, "tile_m": 64, "tile_n": 128}
#include "cutlass/cutlass.h"
#include "cutlass/gemm/collective/collective_builder.hpp"
#include "cutlass/gemm/device/gemm_universal_adapter.h"
#include "cutlass/gemm/kernel/gemm_universal.hpp"
#include "cutlass/epilogue/collective/collective_builder.hpp"

using ElemA = cutlass::float_e4m3_t;
using ElemB = cutlass::float_e4m3_t;
using ElemCD = cutlass::float_e4m3_t;
using Acc  = float;
using TileShape    = cute::Shape<cute::_64, cute::_128, cute::_64>;
using ClusterShape = cute::Shape<cute::_1, cute::_1, cute::_1>;

using CollectiveEpilogue = typename cutlass::epilogue::collective::CollectiveBuilder<
    cutlass::arch::Sm90, cutlass::arch::OpClassTensorOp,
    TileShape, ClusterShape,
    cutlass::epilogue::collective::EpilogueTileAuto,
    Acc, Acc,
    ElemCD, cutlass::layout::RowMajor, 128 / cutlass::sizeof_bits<ElemCD>::value,
    ElemCD, cutlass::layout::RowMajor, 128 / cutlass::sizeof_bits<ElemCD>::value,
    cutlass::epilogue::collective::EpilogueScheduleAuto
  >::CollectiveOp;

using CollectiveMainloop = typename cutlass::gemm::collective::CollectiveBuilder<
    cutlass::arch::Sm90, cutlass::arch::OpClassTensorOp,
    ElemA, cutlass::layout::RowMajor, 128 / cutlass::sizeof_bits<ElemA>::value,
    ElemB, cutlass::layout::ColumnMajor, 128 / cutlass::sizeof_bits<ElemB>::value,
    Acc,
    TileShape, ClusterShape,
    cutlass::gemm::collective::StageCount<4>,
    cutlass::gemm::collective::KernelScheduleAuto
  >::CollectiveOp;

using GemmKernel = cutlass::gemm::kernel::GemmUniversal<
    cute::Shape<int,int,int,int>,
    CollectiveMainloop,
    CollectiveEpilogue
>;
using Gemm = cutlass::gemm::device::GemmUniversalAdapter<GemmKernel>;

// Force the device kernel symbol into the cubin without needing a host main.
auto* _anchor = &cutlass::device_kernel<GemmKernel>;


// ===== COMPILED SASS (sm_90a) =====

	.target	sm_90a

	.elftype	@"ET_EXEC"


//--------------------- .note.nv.tkinfo           --------------------------
	.section	.note.nv.tkinfo,"",@"SHT_NOTE"
	.sectionflags	@"SHF_NOTE_NV_TKINFO"
	.tkinfo
        /*0018*/ 	.word	0x00000002
        /*0030*/ 	.string	""
        /*0030*/ 	.string	"ptxas"
        /*0030*/ 	.string	"Cuda compilation tools, release 13.0, V13.0.88"
        /*0030*/ 	.string	"Build cuda_13.0.r13.0/compiler.36424714_0"
        /*0030*/ 	.string	"-arch sm_90a -m 64 "



//--------------------- .note.nv.cuinfo           --------------------------
	.section	.note.nv.cuinfo,"",@"SHT_NOTE"
	.sectionflags	@"SHF_NOTE_NV_CUINFO"
        /*0018*/ 	.short	0x0002
        /*001a*/ 	.short	0x005a
        /*001c*/ 	.short	0x0082
	.zero		2


//--------------------- .nv.info                  --------------------------
	.section	.nv.info,"",@"SHT_CUDA_INFO"
	.align	4


	//----- nvinfo : EIATTR_REGCOUNT
	.align		4
        /*0000*/ 	.byte	0x04, 0x2f
        /*0002*/ 	.short	(.L_12 - .L_11)
	.align		4
.L_11:
        /*0004*/ 	.word	index@(_ZN7cutlass13device_kernelINS_4gemm6kernel13GemmUniversalIN4cute5tupleIJiiiiEEENS1_10collective13CollectiveMmaINS1_37MainloopSm90TmaGmmaWarpSpecializedFP8ILi4ENS5_IJNS4_1CILi1EEESB_SB_EEENS1_32KernelTmaWarpSpecializedPingpongEEENS5_IJNSA_ILi64EEENSA_ILi128EEESF_EEENS_12float_e4m3_tENS5_IJlSB_lEEESI_SJ_NS4_8TiledMMAINS4_8MMA_AtomIJNS4_4SM904GMMA31MMA_64x128x32_F32E4M3E4M3_SS_TNILNSN_7ScaleInE1ELSP_1EEEEEENS4_6LayoutISC_NS5_IJNSA_ILi0EEEST_ST_EEEEENS5_IJNS4_10UnderscoreESW_SW_EEEEENS4_13SM90_TMA_LOADENS4_14ComposedLayoutINS4_7SwizzleILi2ELi4ELi3EEENS4_18smem_ptr_flag_bitsILi8EEENSS_INS5_IJNSA_ILi8EEESF_EEENS5_IJSF_SB_EEEEEEEvNS4_8identityESZ_S19_vS1A_EENS_8epilogue10collective6detail29Sm90TmaWarpSpecializedAdapterINS1D_15DefaultEpilogueISI_SJ_SJ_NS1C_6thread17LinearCombinationISI_Li1EffLNS1H_9ScaleType4KindE0ELNS_15FloatRoundStyleE2ESI_EENS1_15EpilogueDefaultEEEEEvvEEEEvNT_6ParamsE)
        /*0008*/ 	.word	0x000000a8


	//----- nvinfo : EIATTR_FRAME_SIZE
	.align		4
.L_12:
        /*000c*/ 	.byte	0x04, 0x11
        /*000e*/ 	.short	(.L_14 - .L_13)
	.align		4
.L_13:
        /*0010*/ 	.word	index@(_ZN7cutlass13device_kernelINS_4gemm6kernel13GemmUniversalIN4cute5tupleIJiiiiEEENS1_10collective13CollectiveMmaINS1_37MainloopSm90TmaGmmaWarpSpecializedFP8ILi4ENS5_IJNS4_1CILi1EEESB_SB_EEENS1_32KernelTmaWarpSpecializedPingpongEEENS5_IJNSA_ILi64EEENSA_ILi128EEESF_EEENS_12float_e4m3_tENS5_IJlSB_lEEESI_SJ_NS4_8TiledMMAINS4_8MMA_AtomIJNS4_4SM904GMMA31MMA_64x128x32_F32E4M3E4M3_SS_TNILNSN_7ScaleInE1ELSP_1EEEEEENS4_6LayoutISC_NS5_IJNSA_ILi0EEEST_ST_EEEEENS5_IJNS4_10UnderscoreESW_SW_EEEEENS4_13SM90_TMA_LOADENS4_14ComposedLayoutINS4_7SwizzleILi2ELi4ELi3EEENS4_18smem_ptr_flag_bitsILi8EEENSS_INS5_IJNSA_ILi8EEESF_EEENS5_IJSF_SB_EEEEEEEvNS4_8identityESZ_S19_vS1A_EENS_8epilogue10collective6detail29Sm90TmaWarpSpecializedAdapterINS1D_15DefaultEpilogueISI_SJ_SJ_NS1C_6thread17LinearCombinationISI_Li1EffLNS1H_9ScaleType4KindE0ELNS_15FloatRoundStyleE2ESI_EENS1_15EpilogueDefaultEEEEEvvEEEEvNT_6ParamsE)
        /*0014*/ 	.word	0x00000000


	//----- nvinfo : EIATTR_MIN_STACK_SIZE
	.align		4
.L_14:
        /*0018*/ 	.byte	0x04, 0x12
        /*001a*/ 	.short	(.L_16 - .L_15)
	.align		4
.L_15:
        /*001c*/ 	.word	index@(_ZN7cutlass13device_kernelINS_4gemm6kernel13GemmUniversalIN4cute5tupleIJiiiiEEENS1_10collective13CollectiveMmaINS1_37MainloopSm90TmaGmmaWarpSpecializedFP8ILi4ENS5_IJNS4_1CILi1EEESB_SB_EEENS1_32KernelTmaWarpSpecializedPingpongEEENS5_IJNSA_ILi64EEENSA_ILi128EEESF_EEENS_12float_e4m3_tENS5_IJlSB_lEEESI_SJ_NS4_8TiledMMAINS4_8MMA_AtomIJNS4_4SM904GMMA31MMA_64x128x32_F32E4M3E4M3_SS_TNILNSN_7ScaleInE1ELSP_1EEEEEENS4_6LayoutISC_NS5_IJNSA_ILi0EEEST_ST_EEEEENS5_IJNS4_10UnderscoreESW_SW_EEEEENS4_13SM90_TMA_LOADENS4_14ComposedLayoutINS4_7SwizzleILi2ELi4ELi3EEENS4_18smem_ptr_flag_bitsILi8EEENSS_INS5_IJNSA_ILi8EEESF_EEENS5_IJSF_SB_EEEEEEEvNS4_8identityESZ_S19_vS1A_EENS_8epilogue10collective6detail29Sm90TmaWarpSpecializedAdapterINS1D_15DefaultEpilogueISI_SJ_SJ_NS1C_6thread17LinearCombinationISI_Li1EffLNS1H_9ScaleType4KindE0ELNS_15FloatRoundStyleE2ESI_EENS1_15EpilogueDefaultEEEEEvvEEEEvNT_6ParamsE)
        /*0020*/ 	.word	0x00000000
.L_16:


//--------------------- .nv.compat                --------------------------
	.section	.nv.compat,"",@"SHT_CUDA_COMPAT_INFO"
	.align	4
        /*0000*/ 	.byte	0x02, 0x09, 0x01, 0x00, 0x02, 0x02, 0x04, 0x00, 0x02, 0x05, 0x05, 0x00, 0x03, 0x07, 0x01, 0x01
        /*0010*/ 	.byte	0x02, 0x03, 0x01, 0x00, 0x02, 0x06, 0x01, 0x00, 0x04, 0x0b, 0x08, 0x00, 0x00, 0x00, 0x00, 0x00
        /*0020*/ 	.byte	0x00, 0x00, 0x00, 0x00


//--------------------- .nv.info._ZN7cutlass13device_kernelINS_4gemm6kernel13GemmUniversalIN4cute5tupleIJiiiiEEENS1_10collective13CollectiveMmaINS1_37MainloopSm90TmaGmmaWarpSpecializedFP8ILi4ENS5_IJNS4_1CILi1EEESB_SB_EEENS1_32KernelTmaWarpSpecializedPingpongEEENS5_IJNSA_ILi64EEENSA_ILi128EEESF_EEENS_12float_e4m3_tENS5_IJlSB_lEEESI_SJ_NS4_8TiledMMAINS4_8MMA_AtomIJNS4_4SM904GMMA31MMA_64x128x32_F32E4M3E4M3_SS_TNILNSN_7ScaleInE1ELSP_1EEEEEENS4_6LayoutISC_NS5_IJNSA_ILi0EEEST_ST_EEEEENS5_IJNS4_10UnderscoreESW_SW_EEEEENS4_13SM90_TMA_LOADENS4_14ComposedLayoutINS4_7SwizzleILi2ELi4ELi3EEENS4_18smem_ptr_flag_bitsILi8EEENSS_INS5_IJNSA_ILi8EEESF_EEENS5_IJSF_SB_EEEEEEEvNS4_8identityESZ_S19_vS1A_EENS_8epilogue10collective6detail29Sm90TmaWarpSpecializedAdapterINS1D_15DefaultEpilogueISI_SJ_SJ_NS1C_6thread17LinearCombinationISI_Li1EffLNS1H_9ScaleType4KindE0ELNS_15FloatRoundStyleE2ESI_EENS1_15EpilogueDefaultEEEEEvvEEEEvNT_6ParamsE --------------------------
	.section	.nv.info._ZN7cutlass13device_kernelINS_4gemm6kernel13GemmUniversalIN4cute5tupleIJiiiiEEENS1_10collective13CollectiveMmaINS1_37MainloopSm90TmaGmmaWarpSpecializedFP8ILi4ENS5_IJNS4_1CILi1EEESB_SB_EEENS1_32KernelTmaWarpSpecializedPingpongEEENS5_IJNSA_ILi64EEENSA_ILi128EEESF_EEENS_12float_e4m3_tENS5_IJlSB_lEEESI_SJ_NS4_8TiledMMAINS4_8MMA_AtomIJNS4_4SM904GMMA31MMA_64x128x32_F32E4M3E4M3_SS_TNILNSN_7ScaleInE1ELSP_1EEEEEENS4_6LayoutISC_NS5_IJNSA_ILi0EEEST_ST_EEEEENS5_IJNS4_10UnderscoreESW_SW_EEEEENS4_13SM90_TMA_LOADENS4_14ComposedLayoutINS4_7SwizzleILi2ELi4ELi3EEENS4_18smem_ptr_flag_bitsILi8EEENSS_INS5_IJNSA_ILi8EEESF_EEENS5_IJSF_SB_EEEEEEEvNS4_8identityESZ_S19_vS1A_EENS_8epilogue10collective6detail29Sm90TmaWarpSpecializedAdapterINS1D_15DefaultEpilogueISI_SJ_SJ_NS1C_6thread17LinearCombinationISI_Li1EffLNS1H_9ScaleType4KindE0ELNS_15FloatRoundStyleE2ESI_EENS1_15EpilogueDefaultEEEEEvvEEEEvNT_6ParamsE,"",@"SHT_CUDA_INFO"
	.sectionflags	@""
	.align	4


	//----- nvinfo : EIATTR_CUDA_API_VERSION
	.align		4
        /*0000*/ 	.byte	0x04, 0x37
        /*0002*/ 	.short	(.L_18 - .L_17)
.L_17:
        /*0004*/ 	.word	0x00000082


	//----- nvinfo : EIATTR_KPARAM_INFO
	.align		4
.L_18:
        /*0008*/ 	.byte	0x04, 0x17
        /*000a*/ 	.short	(.L_20 - .L_19)
.L_19:
        /*000c*/ 	.word	0x00000000
        /*0010*/ 	.short	0x0000
        /*0012*/ 	.short	0x0070
        /*0014*/ 	.byte	0x00, 0xf0, 0x01, 0x10


	//----- nvinfo : EIATTR_SPARSE_MMA_MASK
	.align		4
.L_20:
        /*0018*/ 	.byte	0x03, 0x50
        /*001a*/ 	.short	0x0000


	//----- nvinfo : EIATTR_MAXREG_COUNT
	.align		4
        /*001c*/ 	.byte	0x03, 0x1b
        /*001e*/ 	.short	0x00a8


	//----- nvinfo : EIATTR_NUM_BARRIERS
	.align		4
        /*0020*/ 	.byte	0x02, 0x4c
        /*0022*/ 	.byte	0x01
	.zero		1


	//----- nvinfo : EIATTR_MERCURY_ISA_VERSION
	.align		4
        /*0024*/ 	.byte	0x03, 0x5f
        /*0026*/ 	.short	0x0101


	//----- nvinfo : EIATTR_INT_WARP_WIDE_INSTR_OFFSETS
	.align		4
        /*0028*/ 	.byte	0x04, 0x31
        /*002a*/ 	.short	(.L_22 - .L_21)


	//   ....[0]....
.L_21:
        /*002c*/ 	.word	0x00000470


	//   ....[1]....
        /*0030*/ 	.word	0x00000490


	//   ....[2]....
        /*0034*/ 	.word	0x00000510


	//   ....[3]....
        /*0038*/ 	.word	0x00000520


	//   ....[4]....
        /*003c*/ 	.word	0x00000530


	//   ....[5]....
        /*0040*/ 	.word	0x00000550


	//   ....[6]....
        /*0044*/ 	.word	0x000005b0


	//   ....[7]....
        /*0048*/ 	.word	0x000005d0


	//----- nvinfo : EIATTR_COOP_GROUP_MASK_REGIDS
	.align		4
.L_22:
        /*004c*/ 	.byte	0x04, 0x29
        /*004e*/ 	.short	(.L_24 - .L_23)


	//   ....[0]....
.L_23:
        /*0050*/ 	.word	0xffffffff


	//   ....[1]....
        /*0054*/ 	.word	0xffffffff


	//   ....[2]....
        /*0058*/ 	.word	0xffffffff


	//   ....[3]....
        /*005c*/ 	.word	0xffffffff


	//   ....[4]....
        /*0060*/ 	.word	0xffffffff


	//   ....[5]....
        /*0064*/ 	.word	0xffffffff


	//----- nvinfo : EIATTR_COOP_GROUP_INSTR_OFFSETS
	.align		4
.L_24:
        /*0068*/ 	.byte	0x04, 0x28
        /*006a*/ 	.short	(.L_26 - .L_25)


	//   ....[0]....
.L_25:
        /*006c*/ 	.word	0x00000050


	//   ....[1]....
        /*0070*/ 	.word	0x00000080


	//   ....[2]....
        /*0074*/ 	.word	0x00000180


	//   ....[3]....
        /*0078*/ 	.word	0x00000390


	//   ....[4]....
        /*007c*/ 	.word	0x000003d0


	//   ....[5]....
        /*0080*/ 	.word	0x00000410


	//----- nvinfo : EIATTR_REG_RECONFIG
	.align		4
.L_26:
        /*0084*/ 	.byte	0x01, 0x54
	.zero		2


	//----- nvinfo : EIATTR_MBARRIER_INSTR_OFFSETS
	.align		4
        /*0088*/ 	.byte	0x04, 0x39
        /*008a*/ 	.short	(.L_28 - .L_27)


	//   ....[0]....
.L_27:
        /*008c*/ 	.word	0x00000300
        /*0090*/ 	.word	0x000000ff
        /*0094*/ 	.word	0x00000000
        /*0098*/ 	.short	0x0100
        /*009a*/ 	.byte	0x09
	.zero		1


	//   ....[1]....
        /*009c*/ 	.word	0x00000310
        /*00a0*/ 	.word	0x000000ff
        /*00a4*/ 	.word	0x00000020
        /*00a8*/ 	.short	0x0100
        /*00aa*/ 	.byte	0x09
	.zero		1


	//   ....[2]....
        /*00ac*/ 	.word	0x00000320
        /*00b0*/ 	.word	0x000000ff
        /*00b4*/ 	.word	0x00000008
        /*00b8*/ 	.short	0x0100
        /*00ba*/ 	.byte	0x09
	.zero		1


	//   ....[3]....
        /*00bc*/ 	.word	0x00000330
        /*00c0*/ 	.word	0x000000ff
        /*00c4*/ 	.word	0x00000028
        /*00c8*/ 	.short	0x0100
        /*00ca*/ 	.byte	0x09
	.zero		1


	//   ....[4]....
        /*00cc*/ 	.word	0x00000340
        /*00d0*/ 	.word	0x000000ff
        /*00d4*/ 	.word	0x00000010
        /*00d8*/ 	.short	0x0100
        /*00da*/ 	.byte	0x09
	.zero		1


	//   ....[5]....
        /*00dc*/ 	.word	0x00000350
        /*00e0*/ 	.word	0x000000ff
        /*00e4*/ 	.word	0x00000030
        /*00e8*/ 	.short	0x0100
        /*00ea*/ 	.byte	0x09
	.zero		1


	//   ....[6]....
        /*00ec*/ 	.word	0x00000360
        /*00f0*/ 	.word	0x000000ff
        /*00f4*/ 	.word	0x00000018
        /*00f8*/ 	.short	0x0100
        /*00fa*/ 	.byte	0x09
	.zero		1


	//   ....[7]....
        /*00fc*/ 	.word	0x00000370
        /*0100*/ 	.word	0x000000ff
        /*0104*/ 	.word	0x00000038
        /*0108*/ 	.short	0x0100
        /*010a*/ 	.byte	0x09
	.zero		1


	//   ....[8]....
        /*010c*/ 	.word	0x000005f0
        /*0110*/ 	.word	0x000000ff
        /*0114*/ 	.word	0x00000070
        /*0118*/ 	.short	0x0100
        /*011a*/ 	.byte	0x09
	.zero		1


	//   ....[9]....
        /*011c*/ 	.word	0x00000600
        /*0120*/ 	.word	0x000000ff
        /*0124*/ 	.word	0x00000078
        /*0128*/ 	.short	0x0100
        /*012a*/ 	.byte	0x09
	.zero		1


	//   ....[10]....
        /*012c*/ 	.word	0x00000640
        /*0130*/ 	.word	0x000000ff
        /*0134*/ 	.word	0x00000050
        /*0138*/ 	.short	0x0100
        /*013a*/ 	.byte	0x0a
	.zero		1


	//   ....[11]....
        /*013c*/ 	.word	0x00000660
        /*0140*/ 	.word	0x000000ff
        /*0144*/ 	.word	0x00000058
        /*0148*/ 	.short	0x0100
        /*014a*/ 	.byte	0x0a
	.zero		1


	//   ....[12]....
        /*014c*/ 	.word	0x00000670
        /*0150*/ 	.word	0x000000ff
        /*0154*/ 	.word	0x00000060
        /*0158*/ 	.short	0x0100
        /*015a*/ 	.byte	0x0a
	.zero		1


	//   ....[13]....
        /*015c*/ 	.word	0x00000680
        /*0160*/ 	.word	0x000000ff
        /*0164*/ 	.word	0x00000068
        /*0168*/ 	.short	0x0100
        /*016a*/ 	.byte	0x0a
	.zero		1


	//   ....[14]....
        /*016c*/ 	.word	0x00001520
        /*0170*/ 	.word	0x0000000d
        /*0174*/ 	.word	0xfffffff8
        /*0178*/ 	.short	0x010a
        /*017a*/ 	.byte	0x3f
	.zero		1


	//   ....[15]....
        /*017c*/ 	.word	0x00001a00
        /*0180*/ 	.word	0x000000ff
        /*0184*/ 	.word	0x00000000
        /*0188*/ 	.short	0x010a
        /*018a*/ 	.byte	0x04
	.zero		1


	//   ....[16]....
        /*018c*/ 	.word	0x00001a40
        /*0190*/ 	.word	0x000000ff
        /*0194*/ 	.word	0x00000000
        /*0198*/ 	.short	0x010a
        /*019a*/ 	.byte	0x04
	.zero		1


	//   ....[17]....
        /*019c*/ 	.word	0x00002340
        /*01a0*/ 	.word	0x000000ff
        /*01a4*/ 	.word	0x00000000
        /*01a8*/ 	.short	0x010a
        /*01aa*/ 	.byte	0x10
	.zero		1


	//   ....[18]....
        /*01ac*/ 	.word	0x00002380
        /*01b0*/ 	.word	0x000000ff
        /*01b4*/ 	.word	0x00000000
        /*01b8*/ 	.short	0x010a
        /*01ba*/ 	.byte	0x10
	.zero		1


	//   ....[19]....
        /*01bc*/ 	.word	0x000029f0
        /*01c0*/ 	.word	0x000000ff
        /*01c4*/ 	.word	0x00000000
        /*01c8*/ 	.short	0x0101
        /*01ca*/ 	.byte	0x06
	.zero		1


	//   ....[20]....
        /*01cc*/ 	.word	0x00002f50
        /*01d0*/ 	.word	0x00000091
        /*01d4*/ 	.word	0x00000000
        /*01d8*/ 	.short	0x0101
        /*01da*/ 	.byte	0x1f
	.zero		1


	//   ....[21]....
        /*01dc*/ 	.word	0x00003030
        /*01e0*/ 	.word	0x000000ff
        /*01e4*/ 	.word	0x00000000
        /*01e8*/ 	.short	0x0101
        /*01ea*/ 	.byte	0x04
	.zero		1


	//   ....[22]....
        /*01ec*/ 	.word	0x00003090
        /*01f0*/ 	.word	0x0000000d
        /*01f4*/ 	.word	0x00000008
        /*01f8*/ 	.short	0x010a
        /*01fa*/ 	.byte	0x3f
	.zero		1


	//   ....[23]....
        /*01fc*/ 	.word	0x000078b0
        /*0200*/ 	.word	0x0000000e
        /*0204*/ 	.word	0x00000000
        /*0208*/ 	.short	0x0101
        /*020a*/ 	.byte	0x1f
	.zero		1


	//   ....[24]....
        /*020c*/ 	.word	0x00008330
        /*0210*/ 	.word	0x0000000d
        /*0214*/ 	.word	0x00000020
        /*0218*/ 	.short	0x010a
        /*021a*/ 	.byte	0x3f
	.zero		1


	//   ....[25]....
        /*021c*/ 	.word	0x000086c0
        /*0220*/ 	.word	0x00000004
        /*0224*/ 	.word	0x00000078
        /*0228*/ 	.short	0x0101
        /*022a*/ 	.byte	0x3f
	.zero		1


	//   ....[26]....
        /*022c*/ 	.word	0x00008e30
        /*0230*/ 	.word	0x00000005
        /*0234*/ 	.word	0x00000000
        /*0238*/ 	.short	0x010a
        /*023a*/ 	.byte	0x3f
	.zero		1


	//   ....[27]....
        /*023c*/ 	.word	0x00008eb0
        /*0240*/ 	.word	0x00000007
        /*0244*/ 	.word	0x00000000
        /*0248*/ 	.short	0x010a
        /*024a*/ 	.byte	0x3f
	.zero		1


	//   ....[28]....
        /*024c*/ 	.word	0x00008f40
        /*0250*/ 	.word	0x00000006
        /*0254*/ 	.word	0x00000000
        /*0258*/ 	.short	0x010a
        /*025a*/ 	.byte	0x3f
	.zero		1


	//   ....[29]....
        /*025c*/ 	.word	0x00008fd0
        /*0260*/ 	.word	0x00000003
        /*0264*/ 	.word	0x00000000
        /*0268*/ 	.short	0x010a
        /*026a*/ 	.byte	0x3f
	.zero		1


	//   ....[30]....
        /*026c*/ 	.word	0x00009030
        /*0270*/ 	.word	0x0000000d
        /*0274*/ 	.word	0xfffffff8
        /*0278*/ 	.short	0x010a
        /*027a*/ 	.byte	0x3f
	.zero		1


	//   ....[31]....
        /*027c*/ 	.word	0x00009090
        /*0280*/ 	.word	0x0000000b
        /*0284*/ 	.word	0x00000000
        /*0288*/ 	.short	0x010a
        /*028a*/ 	.byte	0x3f
	.zero		1


	//   ....[32]....
        /*028c*/ 	.word	0x000090f0
        /*0290*/ 	.word	0x00000092
        /*0294*/ 	.word	0x00000000
        /*0298*/ 	.short	0x010a
        /*029a*/ 	.byte	0x3f
	.zero		1


	//   ....[33]....
        /*029c*/ 	.word	0x00009140
        /*02a0*/ 	.word	0x0000000d
        /*02a4*/ 	.word	0x00000008
        /*02a8*/ 	.short	0x010a
        /*02aa*/ 	.byte	0x3f
	.zero		1


	//   ....[34]....
        /*02ac*/ 	.word	0x00009210
        /*02b0*/ 	.word	0x0000000d
        /*02b4*/ 	.word	0x00000020
        /*02b8*/ 	.short	0x010a
        /*02ba*/ 	.byte	0x3f
	.zero		1


	//   ....[35]....
        /*02bc*/ 	.word	0x000092f0
        /*02c0*/ 	.word	0x00000005
        /*02c4*/ 	.word	0x00000000
        /*02c8*/ 	.short	0x010a
        /*02ca*/ 	.byte	0x3f
	.zero		1


	//   ....[36]....
        /*02cc*/ 	.word	0x00009340
        /*02d0*/ 	.word	0x00000007
        /*02d4*/ 	.word	0x00000000
        /*02d8*/ 	.short	0x010a
        /*02da*/ 	.byte	0x3f
	.zero		1


	//   ....[37]....
        /*02dc*/ 	.word	0x00009390
        /*02e0*/ 	.word	0x00000006
        /*02e4*/ 	.word	0x00000000
        /*02e8*/ 	.short	0x010a
        /*02ea*/ 	.byte	0x3f
	.zero		1


	//----- nvinfo : EIATTR_NUM_MBARRIERS
	.align		4
.L_28:
        /*02ec*/ 	.byte	0x03, 0x38
        /*02ee*/ 	.short	0x000e


	//----- nvinfo : EIATTR_EXIT_INSTR_OFFSETS
	.align		4
        /*02f0*/ 	.byte	0x04, 0x1c
        /*02f2*/ 	.short	(.L_30 - .L_29)


	//   ....[0]....
.L_29:
        /*02f4*/ 	.word	0x00001200


	//   ....[1]....
        /*02f8*/ 	.word	0x00001260


	//   ....[2]....
        /*02fc*/ 	.word	0x00008060


	//   ....[3]....
        /*0300*/ 	.word	0x00008090


	//   ....[4]....
        /*0304*/ 	.word	0x00009020


	//----- nvinfo : EIATTR_MAX_THREADS
	.align		4
.L_30:
        /*0308*/ 	.byte	0x04, 0x05
        /*030a*/ 	.short	(.L_32 - .L_31)
.L_31:
        /*030c*/ 	.word	0x00000180
        /*0310*/ 	.word	0x00000001
        /*0314*/ 	.word	0x00000001


	//----- nvinfo : EIATTR_CRS_STACK_SIZE
	.align		4
.L_32:
        /*0318*/ 	.byte	0x04, 0x1e
        /*031a*/ 	.short	(.L_34 - .L_33)
.L_33:
        /*031c*/ 	.word	0x00000000


	//----- nvinfo : EIATTR_CBANK_PARAM_SIZE
	.align		4
.L_34:
        /*0320*/ 	.byte	0x03, 0x19
        /*0322*/ 	.short	0x0470


	//----- nvinfo : EIATTR_PARAM_CBANK
	.align		4
        /*0324*/ 	.byte	0x04, 0x0a
        /*0326*/ 	.short	(.L_36 - .L_35)
	.align		4
.L_35:
        /*0328*/ 	.word	index@(.nv.constant0._ZN7cutlass13device_kernelINS_4gemm6kernel13GemmUniversalIN4cute5tupleIJiiiiEEENS1_10collective13CollectiveMmaINS1_37MainloopSm90TmaGmmaWarpSpecializedFP8ILi4ENS5_IJNS4_1CILi1EEESB_SB_EEENS1_32KernelTmaWarpSpecializedPingpongEEENS5_IJNSA_ILi64EEENSA_ILi128EEESF_EEENS_12float_e4m3_tENS5_IJlSB_lEEESI_SJ_NS4_8TiledMMAINS4_8MMA_AtomIJNS4_4SM904GMMA31MMA_64x128x32_F32E4M3E4M3_SS_TNILNSN_7ScaleInE1ELSP_1EEEEEENS4_6LayoutISC_NS5_IJNSA_ILi0EEEST_ST_EEEEENS5_IJNS4_10UnderscoreESW_SW_EEEEENS4_13SM90_TMA_LOADENS4_14ComposedLayoutINS4_7SwizzleILi2ELi4ELi3EEENS4_18smem_ptr_flag_bitsILi8EEENSS_INS5_IJNSA_ILi8EEESF_EEENS5_IJSF_SB_EEEEEEEvNS4_8identityESZ_S19_vS1A_EENS_8epilogue10collective6detail29Sm90TmaWarpSpecializedAdapterINS1D_15DefaultEpilogueISI_SJ_SJ_NS1C_6thread17LinearCombinationISI_Li1EffLNS1H_9ScaleType4KindE0ELNS_15FloatRoundStyleE2ESI_EENS1_15EpilogueDefaultEEEEEvvEEEEvNT_6ParamsE)
        /*032c*/ 	.short	0x0210
        /*032e*/ 	.short	0x0470


	//----- nvinfo : EIATTR_SW_WAR
	.align		4
.L_36:
        /*0330*/ 	.byte	0x04, 0x36
        /*0332*/ 	.short	(.L_38 - .L_37)
.L_37:
        /*0334*/ 	.word	0x00000008
.L_38:


//--------------------- .nv.callgraph             --------------------------
	.section	.nv.callgraph,"",@"SHT_CUDA_CALLGRAPH"
	.align	4
	.sectionentsize	8
	.align		4
        /*0000*/ 	.word	0x00000000
	.align		4
        /*0004*/ 	.word	0xffffffff
	.align		4
        /*0008*/ 	.word	0x00000000
	.align		4
        /*000c*/ 	.word	0xfffffffe
	.align		4
        /*0010*/ 	.word	0x00000000
	.align		4
        /*0014*/ 	.word	0xfffffffd
	.align		4
        /*0018*/ 	.word	0x00000000
	.align		4
        /*001c*/ 	.word	0xfffffffc


//--------------------- .nv.constant4             --------------------------
	.section	.nv.constant4,"a",@progbits
	.align	8
	.align		8
.nv.constant4:
        /*0000*/ 	.dword	_ZN39_INTERNAL_c2c3d7e6_4_k_cu_a550c5dd_29134cuda3std3__45__cpo5beginE
	.align		8
        /*0008*/ 	.dword	_ZN39_INTERNAL_c2c3d7e6_4_k_cu_a550c5dd_29134cuda3std3__45__cpo3endE
	.align		8
        /*0010*/ 	.dword	_ZN39_INTERNAL_c2c3d7e6_4_k_cu_a550c5dd_29134cuda3std3__45__cpo6cbeginE
	.align		8
        /*0018*/ 	.dword	_ZN39_INTERNAL_c2c3d7e6_4_k_cu_a550c5dd_29134cuda3std3__45__cpo4cendE
	.align		8
        /*0020*/ 	.dword	_ZN39_INTERNAL_c2c3d7e6_4_k_cu_a550c5dd_29134cuda3std3__441_GLOBAL__N__c2c3d7e6_4_k_cu_a550c5dd_29136ignoreE
	.align		8
        /*0028*/ 	.dword	_ZN39_INTERNAL_c2c3d7e6_4_k_cu_a550c5dd_29134cuda3std3__419piecewise_constructE
	.align		8
        /*0030*/ 	.dword	_ZN39_INTERNAL_c2c3d7e6_4_k_cu_a550c5dd_29134cuda3std3__48in_placeE
	.align		8
        /*0038*/ 	.dword	_ZN39_INTERNAL_c2c3d7e6_4_k_cu_a550c5dd_29134cuda3std6ranges3__45__cpo4swapE
	.align		8
        /*0040*/ 	.dword	_ZN39_INTERNAL_c2c3d7e6_4_k_cu_a550c5dd_29134cuda3std6ranges3__45__cpo9iter_moveE
	.align		8
        /*0048*/ 	.dword	_ZN39_INTERNAL_c2c3d7e6_4_k_cu_a550c5dd_29134cute7productE
	.align		8
        /*0050*/ 	.dword	_ZN39_INTERNAL_c2c3d7e6_4_k_cu_a550c5dd_29134cute1_E


//--------------------- .text._ZN7cutlass13device_kernelINS_4gemm6kernel13GemmUniversalIN4cute5tupleIJiiiiEEENS1_10collective13CollectiveMmaINS1_37MainloopSm90TmaGmmaWarpSpecializedFP8ILi4ENS5_IJNS4_1CILi1EEESB_SB_EEENS1_32KernelTmaWarpSpecializedPingpongEEENS5_IJNSA_ILi64EEENSA_ILi128EEESF_EEENS_12float_e4m3_tENS5_IJlSB_lEEESI_SJ_NS4_8TiledMMAINS4_8MMA_AtomIJNS4_4SM904GMMA31MMA_64x128x32_F32E4M3E4M3_SS_TNILNSN_7ScaleInE1ELSP_1EEEEEENS4_6LayoutISC_NS5_IJNSA_ILi0EEEST_ST_EEEEENS5_IJNS4_10UnderscoreESW_SW_EEEEENS4_13SM90_TMA_LOADENS4_14ComposedLayoutINS4_7SwizzleILi2ELi4ELi3EEENS4_18smem_ptr_flag_bitsILi8EEENSS_INS5_IJNSA_ILi8EEESF_EEENS5_IJSF_SB_EEEEEEEvNS4_8identityESZ_S19_vS1A_EENS_8epilogue10collective6detail29Sm90TmaWarpSpecializedAdapterINS1D_15DefaultEpilogueISI_SJ_SJ_NS1C_6thread17LinearCombinationISI_Li1EffLNS1H_9ScaleType4KindE0ELNS_15FloatRoundStyleE2ESI_EENS1_15EpilogueDefaultEEEEEvvEEEEvNT_6ParamsE --------------------------
	.section	.text._ZN7cutlass13device_kernelINS_4gemm6kernel13GemmUniversalIN4cute5tupleIJiiiiEEENS1_10collective13CollectiveMmaINS1_37MainloopSm90TmaGmmaWarpSpecializedFP8ILi4ENS5_IJNS4_1CILi1EEESB_SB_EEENS1_32KernelTmaWarpSpecializedPingpongEEENS5_IJNSA_ILi64EEENSA_ILi128EEESF_EEENS_12float_e4m3_tENS5_IJlSB_lEEESI_SJ_NS4_8TiledMMAINS4_8MMA_AtomIJNS4_4SM904GMMA31MMA_64x128x32_F32E4M3E4M3_SS_TNILNSN_7ScaleInE1ELSP_1EEEEEENS4_6LayoutISC_NS5_IJNSA_ILi0EEEST_ST_EEEEENS5_IJNS4_10UnderscoreESW_SW_EEEEENS4_13SM90_TMA_LOADENS4_14ComposedLayoutINS4_7SwizzleILi2ELi4ELi3EEENS4_18smem_ptr_flag_bitsILi8EEENSS_INS5_IJNSA_ILi8EEESF_EEENS5_IJSF_SB_EEEEEEEvNS4_8identityESZ_S19_vS1A_EENS_8epilogue10collective6detail29Sm90TmaWarpSpecializedAdapterINS1D_15DefaultEpilogueISI_SJ_SJ_NS1C_6thread17LinearCombinationISI_Li1EffLNS1H_9ScaleType4KindE0ELNS_15FloatRoundStyleE2ESI_EENS1_15EpilogueDefaultEEEEEvvEEEEvNT_6ParamsE,"ax",@progbits
	.align	128
.text._ZN7cutlass13device_kernelINS_4gemm6kernel13GemmUniversalIN4cute5tupleIJiiiiEEENS1_10collective13CollectiveMmaINS1_37MainloopSm90TmaGmmaWarpSpecializedFP8ILi4ENS5_IJNS4_1CILi1EEESB_SB_EEENS1_32KernelTmaWarpSpecializedPingpongEEENS5_IJNSA_ILi64EEENSA_ILi128EEESF_EEENS_12float_e4m3_tENS5_IJlSB_lEEESI_SJ_NS4_8TiledMMAINS4_8MMA_AtomIJNS4_4SM904GMMA31MMA_64x128x32_F32E4M3E4M3_SS_TNILNSN_7ScaleInE1ELSP_1EEEEEENS4_6LayoutISC_NS5_IJNSA_ILi0EEEST_ST_EEEEENS5_IJNS4_10UnderscoreESW_SW_EEEEENS4_13SM90_TMA_LOADENS4_14ComposedLayoutINS4_7SwizzleILi2ELi4ELi3EEENS4_18smem_ptr_flag_bitsILi8EEENSS_INS5_IJNSA_ILi8EEESF_EEENS5_IJSF_SB_EEEEEEEvNS4_8identityESZ_S19_vS1A_EENS_8epilogue10collective6detail29Sm90TmaWarpSpecializedAdapterINS1D_15DefaultEpilogueISI_SJ_SJ_NS1C_6thread17LinearCombinationISI_Li1EffLNS1H_9ScaleType4KindE0ELNS_15FloatRoundStyleE2ESI_EENS1_15EpilogueDefaultEEEEEvvEEEEvNT_6ParamsE:
        .type           _ZN7cutlass13device_kernelINS_4gemm6kernel13GemmUniversalIN4cute5tupleIJiiiiEEENS1_10collective13CollectiveMmaINS1_37MainloopSm90TmaGmmaWarpSpecializedFP8ILi4ENS5_IJNS4_1CILi1EEESB_SB_EEENS1_32KernelTmaWarpSpecializedPingpongEEENS5_IJNSA_ILi64EEENSA_ILi128EEESF_EEENS_12float_e4m3_tENS5_IJlSB_lEEESI_SJ_NS4_8TiledMMAINS4_8MMA_AtomIJNS4_4SM904GMMA31MMA_64x128x32_F32E4M3E4M3_SS_TNILNSN_7ScaleInE1ELSP_1EEEEEENS4_6LayoutISC_NS5_IJNSA_ILi0EEEST_ST_EEEEENS5_IJNS4_10UnderscoreESW_SW_EEEEENS4_13SM90_TMA_LOADENS4_14ComposedLayoutINS4_7SwizzleILi2ELi4ELi3EEENS4_18smem_ptr_flag_bitsILi8EEENSS_INS5_IJNSA_ILi8EEESF_EEENS5_IJSF_SB_EEEEEEEvNS4_8identityESZ_S19_vS1A_EENS_8epilogue10collective6detail29Sm90TmaWarpSpecializedAdapterINS1D_15DefaultEpilogueISI_SJ_SJ_NS1C_6thread17LinearCombinationISI_Li1EffLNS1H_9ScaleType4KindE0ELNS_15FloatRoundStyleE2ESI_EENS1_15EpilogueDefaultEEEEEvvEEEEvNT_6ParamsE,@function
        .size           _ZN7cutlass13device_kernelINS_4gemm6kernel13GemmUniversalIN4cute5tupleIJiiiiEEENS1_10collective13CollectiveMmaINS1_37MainloopSm90TmaGmmaWarpSpecializedFP8ILi4ENS5_IJNS4_1CILi1EEESB_SB_EEENS1_32KernelTmaWarpSpecializedPingpongEEENS5_IJNSA_ILi64EEENSA_ILi128EEESF_EEENS_12float_e4m3_tENS5_IJlSB_lEEESI_SJ_NS4_8TiledMMAINS4_8MMA_AtomIJNS4_4SM904GMMA31MMA_64x128x32_F32E4M3E4M3_SS_TNILNSN_7ScaleInE1ELSP_1EEEEEENS4_6LayoutISC_NS5_IJNSA_ILi0EEEST_ST_EEEEENS5_IJNS4_10UnderscoreESW_SW_EEEEENS4_13SM90_TMA_LOADENS4_14ComposedLayoutINS4_7SwizzleILi2ELi4ELi3EEENS4_18smem_ptr_flag_bitsILi8EEENSS_INS5_IJNSA_ILi8EEESF_EEENS5_IJSF_SB_EEEEEEEvNS4_8identityESZ_S19_vS1A_EENS_8epilogue10collective6detail29Sm90TmaWarpSpecializedAdapterINS1D_15DefaultEpilogueISI_SJ_SJ_NS1C_6thread17LinearCombinationISI_Li1EffLNS1H_9ScaleType4KindE0ELNS_15FloatRoundStyleE2ESI_EENS1_15EpilogueDefaultEEEEEvvEEEEvNT_6ParamsE,(.L_x_203 - _ZN7cutlass13device_kernelINS_4gemm6kernel13GemmUniversalIN4cute5tupleIJiiiiEEENS1_10collective13CollectiveMmaINS1_37MainloopSm90TmaGmmaWarpSpecializedFP8ILi4ENS5_IJNS4_1CILi1EEESB_SB_EEENS1_32KernelTmaWarpSpecializedPingpongEEENS5_IJNSA_ILi64EEENSA_ILi128EEESF_EEENS_12float_e4m3_tENS5_IJlSB_lEEESI_SJ_NS4_8TiledMMAINS4_8MMA_AtomIJNS4_4SM904GMMA31MMA_64x128x32_F32E4M3E4M3_SS_TNILNSN_7ScaleInE1ELSP_1EEEEEENS4_6LayoutISC_NS5_IJNSA_ILi0EEEST_ST_EEEEENS5_IJNS4_10UnderscoreESW_SW_EEEEENS4_13SM90_TMA_LOADENS4_14ComposedLayoutINS4_7SwizzleILi2ELi4ELi3EEENS4_18smem_ptr_flag_bitsILi8EEENSS_INS5_IJNSA_ILi8EEESF_EEENS5_IJSF_SB_EEEEEEEvNS4_8identityESZ_S19_vS1A_EENS_8epilogue10collective6detail29Sm90TmaWarpSpecializedAdapterINS1D_15DefaultEpilogueISI_SJ_SJ_NS1C_6thread17LinearCombinationISI_Li1EffLNS1H_9ScaleType4KindE0ELNS_15FloatRoundStyleE2ESI_EENS1_15EpilogueDefaultEEEEEvvEEEEvNT_6ParamsE)
        .other          _ZN7cutlass13device_kernelINS_4gemm6kernel13GemmUniversalIN4cute5tupleIJiiiiEEENS1_10collective13CollectiveMmaINS1_37MainloopSm90TmaGmmaWarpSpecializedFP8ILi4ENS5_IJNS4_1CILi1EEESB_SB_EEENS1_32KernelTmaWarpSpecializedPingpongEEENS5_IJNSA_ILi64EEENSA_ILi128EEESF_EEENS_12float_e4m3_tENS5_IJlSB_lEEESI_SJ_NS4_8TiledMMAINS4_8MMA_AtomIJNS4_4SM904GMMA31MMA_64x128x32_F32E4M3E4M3_SS_TNILNSN_7ScaleInE1ELSP_1EEEEEENS4_6LayoutISC_NS5_IJNSA_ILi0EEEST_ST_EEEEENS5_IJNS4_10UnderscoreESW_SW_EEEEENS4_13SM90_TMA_LOADENS4_14ComposedLayoutINS4_7SwizzleILi2ELi4ELi3EEENS4_18smem_ptr_flag_bitsILi8EEENSS_INS5_IJNSA_ILi8EEESF_EEENS5_IJSF_SB_EEEEEEEvNS4_8identityESZ_S19_vS1A_EENS_8epilogue10collective6detail29Sm90TmaWarpSpecializedAdapterINS1D_15DefaultEpilogueISI_SJ_SJ_NS1C_6thread17LinearCombinationISI_Li1EffLNS1H_9ScaleType4KindE0ELNS_15FloatRoundStyleE2ESI_EENS1_15EpilogueDefaultEEEEEvvEEEEvNT_6ParamsE,@"STO_CUDA_ENTRY STV_DEFAULT"
_ZN7cutlass13device_kernelINS_4gemm6kernel13GemmUniversalIN4cute5tupleIJiiiiEEENS1_10collective13CollectiveMmaINS1_37MainloopSm90TmaGmmaWarpSpecializedFP8ILi4ENS5_IJNS4_1CILi1EEESB_SB_EEENS1_32KernelTmaWarpSpecializedPingpongEEENS5_IJNSA_ILi64EEENSA_ILi128EEESF_EEENS_12float_e4m3_tENS5_IJlSB_lEEESI_SJ_NS4_8TiledMMAINS4_8MMA_AtomIJNS4_4SM904GMMA31MMA_64x128x32_F32E4M3E4M3_SS_TNILNSN_7ScaleInE1ELSP_1EEEEEENS4_6LayoutISC_NS5_IJNSA_ILi0EEEST_ST_EEEEENS5_IJNS4_10UnderscoreESW_SW_EEEEENS4_13SM90_TMA_LOADENS4_14ComposedLayoutINS4_7SwizzleILi2ELi4ELi3EEENS4_18smem_ptr_flag_bitsILi8EEENSS_INS5_IJNSA_ILi8EEESF_EEENS5_IJSF_SB_EEEEEEEvNS4_8identityESZ_S19_vS1A_EENS_8epilogue10collective6detail29Sm90TmaWarpSpecializedAdapterINS1D_15DefaultEpilogueISI_SJ_SJ_NS1C_6thread17LinearCombinationISI_Li1EffLNS1H_9ScaleType4KindE0ELNS_15FloatRoundStyleE2ESI_EENS1_15EpilogueDefaultEEEEEvvEEEEvNT_6ParamsE:
[----:B------:R-:W-:Y:S01]  /*0000*/  LDC R1, c[0x0][0x28] ;  /* 0x00000a00ff017b82 */ /* 0x000fe20000000800 */
[----:B------:R-:W0:Y:S01]  /*0010*/  S2R R8, SR_TID.X ;  /* 0x0000000000087919 */ /* 0x000e220000002100 */
[----:B------:R-:W-:Y:S01]  /*0020*/  ELECT P0, URZ, PT ;  /* 0x00000000003f782f */ /* 0x000fe20003800000 */
[----:B------:R-:W-:Y:S01]  /*0030*/  BSSY B0, `(.L_x_0) ;  /* 0x0000014000007945 */ /* 0x000fe20003800000 */
[----:B0-----:R-:W-:-:S05]  /*0040*/  SHF.R.U32.HI R0, RZ, 0x5, R8 ;  /* 0x00000005ff007819 */ /* 0x001fca0000011608 */
[----:B------:R-:W0:Y:S02]  /*0050*/  SHFL.IDX PT, R2, R0, RZ, 0x1f ;  /* 0x00001fff00027589 */ /* 0x000e2400000e0000 */
[----:B0-----:R-:W-:Y:S02]  /*0060*/  R2UR UR8, R2 ;  /* 0x00000000020872ca */ /* 0x001fe400000e0000 */
[----:B------:R-:W-:-:S05]  /*0070*/  SHF.R.U32.HI R2, RZ, 0x7, R8 ;  /* 0x00000007ff027819 */ /* 0x000fca0000011608 */
[----:B------:R0:W1:Y:S06]  /*0080*/  SHFL.IDX PT, R3, R2, RZ, 0x1f ;  /* 0x00001fff02037589 */ /* 0x00006c00000e0000 */
[----:B------:R-:W-:Y:S02]  /*0090*/  USHF.R.S32.HI UR4, URZ, 0x1f, UR8 ;  /* 0x0000001f3f047899 */ /* 0x000fe40008011408 */
[----:B------:R-:W-:Y:S02]  /*00a0*/  ISETP.NE.OR P0, PT, RZ, UR8, !P0 ;  /* 0x00000008ff007c0c */ /* 0x000fe4000c705670 */
[----:B------:R-:W-:-:S04]  /*00b0*/  ULEA.HI UR4, UR4, UR8, URZ, 0x2 ;  /* 0x0000000804047291 */ /* 0x000fc8000f8f103f */
[----:B------:R-:W-:-:S04]  /*00c0*/  ULOP3.LUT UR4, UR4, 0xfffffffc, URZ, 0xc0, !UPT ;  /* 0xfffffffc04047892 */ /* 0x000fc8000f8ec03f */
[----:B------:R-:W-:-:S03]  /*00d0*/  UIADD3 UR8, UR8, -UR4, URZ ;  /* 0x8000000408087290 */ /* 0x000fc6000fffe03f */
[----:B0-----:R-:W-:Y:S09]  /*00e0*/  @P0 BRA `(.L_x_1) ;  /* 0x0000000000200947 */ /* 0x001ff20003800000 */
[----:B------:R-:W-:Y:S02]  /*00f0*/  ULDC.64 UR4, c[0x0][0x198] ;  /* 0x0000660000047ab9 */ /* 0x000fe40000000a00 */
[----:B------:R-:W-:Y:S02]  /*0100*/  UIADD3 UR6, UP0, UR4, 0xf0, URZ ;  /* 0x000000f004067890 */ /* 0x000fe4000ff1e03f */
[----:B------:R-:W-:Y:S02]  /*0110*/  UIADD3 UR4, UP1, UR4, 0x1f0, URZ ;  /* 0x000001f004047890 */ /* 0x000fe4000ff3e03f */
[----:B------:R-:W-:Y:S02]  /*0120*/  UIADD3.X UR7, URZ, UR5, URZ, UP0, !UPT ;  /* 0x000000053f077290 */ /* 0x000fe400087fe43f */
[----:B------:R-:W-:-:S07]  /*0130*/  UIADD3.X UR5, URZ, UR5, URZ, UP1, !UPT ;  /* 0x000000053f057290 */ /* 0x000fce0008ffe43f */
[----:B------:R0:W-:Y:S02]  /*0140*/  UTMACCTL.PF [UR6] ;  /* 0x00000000060079b9 */ /* 0x0001e40008040000 */
[----:B------:R0:W-:Y:S02]  /*0150*/  UTMACCTL.PF [UR4] ;  /* 0x00000000040079b9 */ /* 0x0001e40008040000 */
[----:B0-----:R-:W-:Y:S01]  /*0160*/  NOP ;  /* 0x0000000000007918 */ /* 0x001fe20000000000 */
.L_x_1:
[----:B------:R-:W-:Y:S05]  /*0170*/  BSYNC B0 ;  /* 0x0000000000007941 */ /* 0x000fea0003800000 */
.L_x_0:
[----:B------:R-:W0:Y:S01]  /*0180*/  SHFL.IDX PT, R4, R0, RZ, 0x1f ;  /* 0x00001fff00047589 */ /* 0x000e2200000e0000 */
[----:B-1----:R-:W-:Y:S01]  /*0190*/  R2UR UR16, R3 ;  /* 0x00000000031072ca */ /* 0x002fe200000e0000 */
[----:B------:R-:W-:-:S04]  /*01a0*/  UISETP.NE.AND UP0, UPT, UR8, 0x3, UPT ;  /* 0x000000030800788c */ /* 0x000fc8000bf05270 */
[----:B------:R-:W-:-:S08]  /*01b0*/  UISETP.EQ.OR UP0, UPT, UR8, URZ, !UP0 ;  /* 0x0000003f0800728c */ /* 0x000fd0000c702670 */
[----:B------:R-:W-:Y:S02]  /*01c0*/  UIADD3 UR24, UR16, -0x1, URZ ;  /* 0xffffffff10187890 */ /* 0x000fe4000fffe03f */
[----:B------:R-:W-:Y:S02]  /*01d0*/  UISETP.EQ.AND UP0, UPT, UR16, URZ, UP0 ;  /* 0x0000003f1000728c */ /* 0x000fe40008702270 */
[----:B------:R-:W-:Y:S02]  /*01e0*/  UISETP.GE.U32.AND UP1, UPT, UR24, 0x2, UPT ;  /* 0x000000021800788c */ /* 0x000fe4000bf26070 */
[----:B------:R-:W-:Y:S01]  /*01f0*/  USEL UR13, URZ, 0x1, !UP0 ;  /* 0x000000013f0d7887 */ /* 0x000fe2000c000000 */
[----:B0-----:R-:W-:-:S03]  /*0200*/  ISETP.NE.AND P0, PT, R4, RZ, PT ;  /* 0x000000ff0400720c */ /* 0x001fc60003f05270 */
[----:B------:R-:W-:-:S10]  /*0210*/  USEL UR13, UR13, 0x2, UP1 ;  /* 0x000000020d0d7887 */ /* 0x000fd40008800000 */
[----:B------:R-:W-:Y:S05]  /*0220*/  @P0 BRA `(.L_x_2) ;  /* 0x0000000000580947 */ /* 0x000fea0003800000 */
[----:B------:R-:W0:Y:S01]  /*0230*/  S2UR UR9, SR_CgaCtaId ;  /* 0x00000000000979c3 */ /* 0x000e220000008800 */
[----:B------:R-:W-:Y:S01]  /*0240*/  UMOV UR4, 0x400 ;  /* 0x0000040000047882 */ /* 0x000fe20000000000 */
[----:B------:R-:W-:Y:S01]  /*0250*/  UMOV UR5, 0x1 ;  /* 0x0000000100057882 */ /* 0x000fe20000000000 */
[----:B------:R-:W-:Y:S01]  /*0260*/  UMOV UR6, 0x80 ;  /* 0x0000008000067882 */ /* 0x000fe20000000000 */
[----:B------:R-:W-:Y:S01]  /*0270*/  ELECT P0, URZ, PT ;  /* 0x00000000003f782f */ /* 0x000fe20003800000 */
[----:B------:R-:W-:-:S04]  /*0280*/  UIADD3 UR6, -UR6, 0x100000, URZ ;  /* 0x0010000006067890 */ /* 0x000fc8000fffe13f */
[----:B------:R-:W-:Y:S02]  /*0290*/  USHF.L.U32 UR7, UR6, 0xb, URZ ;  /* 0x0000000b06077899 */ /* 0x000fe4000800063f */
[----:B------:R-:W-:Y:S02]  /*02a0*/  USHF.L.U32 UR6, UR6, 0x1, URZ ;  /* 0x0000000106067899 */ /* 0x000fe4000800063f */
[----:B0-----:R-:W-:Y:S02]  /*02b0*/  ULEA UR9, UR9, UR4, 0x18 ;  /* 0x0000000409097291 */ /* 0x001fe4000f8ec03f */
[----:B------:R-:W-:-:S04]  /*02c0*/  UIADD3 UR4, -UR5, 0x100000, URZ ;  /* 0x0010000005047890 */ /* 0x000fc8000fffe13f */
[----:B------:R-:W-:Y:S02]  /*02d0*/  USHF.L.U32 UR5, UR4, 0xb, URZ ;  /* 0x0000000b04057899 */ /* 0x000fe4000800063f */
[----:B------:R-:W-:Y:S01]  /*02e0*/  USHF.L.U32 UR4, UR4, 0x1, URZ ;  /* 0x0000000104047899 */ /* 0x000fe2000800063f */
[----:B------:R-:W0:Y:S11]  /*02f0*/  FENCE.VIEW.ASYNC.S ;  /* 0x00000000000073c6 */ /* 0x000e360000000000 */
[----:B0-----:R0:W1:Y:S01]  /*0300*/  SYNCS.EXCH.64 URZ, [UR9], UR4 ;  /* 0x00000004093f75b2 */ /* 0x0010620008000100 */
[----:B------:R0:W2:Y:S01]  /*0310*/  SYNCS.EXCH.64 URZ, [UR9+0x20], UR6 ;  /* 0x00002006093f75b2 */ /* 0x0000a20008000100 */
[----:B------:R0:W3:Y:S01]  /*0320*/  SYNCS.EXCH.64 URZ, [UR9+0x8], UR4 ;  /* 0x00000804093f75b2 */ /* 0x0000e20008000100 */
[----:B------:R0:W4:Y:S01]  /*0330*/  SYNCS.EXCH.64 URZ, [UR9+0x28], UR6 ;  /* 0x00002806093f75b2 */ /* 0x0001220008000100 */
[----:B------:R0:W0:Y:S01]  /*0340*/  SYNCS.EXCH.64 URZ, [UR9+0x10], UR4 ;  /* 0x00001004093f75b2 */ /* 0x0000220008000100 */
[----:B------:R0:W0:Y:S01]  /*0350*/  SYNCS.EXCH.64 URZ, [UR9+0x30], UR6 ;  /* 0x00003006093f75b2 */ /* 0x0000220008000100 */
[----:B------:R0:W0:Y:S01]  /*0360*/  SYNCS.EXCH.64 URZ, [UR9+0x18], UR4 ;  /* 0x00001804093f75b2 */ /* 0x0000220008000100 */
[----:B------:R0:W0:Y:S01]  /*0370*/  SYNCS.EXCH.64 URZ, [UR9+0x38], UR6 ;  /* 0x00003806093f75b2 */ /* 0x0000220008000100 */
[----:B------:R-:W-:Y:S01]  /*0380*/  NOP ;  /* 0x0000000000007918 */ /* 0x000fe20000000000 */
.L_x_2:
[----:B------:R-:W5:Y:S01]  /*0390*/  SHFL.IDX PT, R4, R0, RZ, 0x1f ;  /* 0x00001fff00047589 */ /* 0x000f6200000e0000 */
[----:B------:R-:W-:Y:S01]  /*03a0*/  ELECT P0, URZ, PT ;  /* 0x00000000003f782f */ /* 0x000fe20003800000 */
[----:B------:R-:W-:Y:S01]  /*03b0*/  NOP ;  /* 0x0000000000007918 */ /* 0x000fe20000000000 */
[----:B------:R-:W-:Y:S01]  /*03c0*/  ELECT P1, URZ, PT ;  /* 0x00000000003f782f */ /* 0x000fe20003820000 */
[----:B------:R-:W1:Y:S01]  /*03d0*/  SHFL.IDX PT, R3, R0, RZ, 0x1f ;  /* 0x00001fff00037589 */ /* 0x000e6200000e0000 */
[----:B0-----:R-:W-:Y:S01]  /*03e0*/  UMOV UR4, 0x20 ;  /* 0x0000002000047882 */ /* 0x001fe20000000000 */
[----:B------:R-:W-:Y:S01]  /*03f0*/  UMOV UR12, 0x80 ;  /* 0x00000080000c7882 */ /* 0x000fe20000000000 */
[----:B------:R-:W-:Y:S01]  /*0400*/  NOP ;  /* 0x0000000000007918 */ /* 0x000fe20000000000 */
[----:B------:R0:W0:Y:S01]  /*0410*/  SHFL.IDX PT, R13, R2, RZ, 0x1f ;  /* 0x00001fff020d7589 */ /* 0x00002200000e0000 */
[----:B------:R-:W-:Y:S01]  /*0420*/  ULDC.64 UR22, c[0x0][0x208] ;  /* 0x0000820000167ab9 */ /* 0x000fe20000000a00 */
[----:B-----5:R-:W-:-:S02]  /*0430*/  ISETP.NE.OR P0, PT, R4, RZ, !P0 ;  /* 0x000000ff0400720c */ /* 0x020fc40004705670 */
[----:B-1----:R-:W-:Y:S02]  /*0440*/  ISETP.NE.OR P1, PT, R3, RZ, !P1 ;  /* 0x000000ff0300720c */ /* 0x002fe40004f25670 */
[----:B------:R-:W-:-:S04]  /*0450*/  SHF.R.S32.HI R3, RZ, 0x1f, R8 ;  /* 0x0000001fff037819 */ /* 0x000fc80000011408 */
[----:B------:R-:W-:-:S05]  /*0460*/  LEA.HI R3, R3, R8, RZ, 0x7 ;  /* 0x0000000803037211 */ /* 0x000fca00078f38ff */
[----:B------:R-:W-:Y:S01]  /*0470*/  VOTEU.ALL UP0, P0 ;  /* 0x00000000003f7886 */ /* 0x000fe20000000000 */
[----:B------:R-:W-:Y:S01]  /*0480*/  LOP3.LUT R3, R3, 0xffffff80, RZ, 0xc0, !PT ;  /* 0xffffff8003037812 */ /* 0x000fe200078ec0ff */
[----:B------:R-:W-:-:S03]  /*0490*/  VOTEU.ALL UP1, P1 ;  /* 0x00000000003f7886 */ /* 0x000fc60000820000 */
[----:B------:R-:W1:Y:S01]  /*04a0*/  @!UP0 S2UR UR7, SR_CgaCtaId ;  /* 0x00000000000789c3 */ /* 0x000e620000008800 */
[----:B------:R-:W-:Y:S01]  /*04b0*/  @!UP0 UMOV UR6, 0x400 ;  /* 0x0000040000068882 */ /* 0x000fe20000000000 */
[----:B------:R-:W-:-:S04]  /*04c0*/  @!UP0 UIADD3 UR4, -UR4, 0x100000, URZ ;  /* 0x0010000004048890 */ /* 0x000fc8000fffe13f */
[----:B------:R-:W-:Y:S02]  /*04d0*/  @!UP0 USHF.L.U32 UR5, UR4, 0xb, URZ ;  /* 0x0000000b04058899 */ /* 0x000fe4000800063f */
[----:B------:R-:W-:Y:S01]  /*04e0*/  @!UP0 USHF.L.U32 UR4, UR4, 0x1, URZ ;  /* 0x0000000104048899 */ /* 0x000fe2000800063f */
[----:B------:R-:W-:Y:S01]  /*04f0*/  IMAD.IADD R12, R8, 0x1, -R3 ;  /* 0x00000001080c7824 */ /* 0x000fe200078e0a03 */
[----:B------:R-:W-:Y:S01]  /*0500*/  @!UP1 UMOV UR10, 0x400 ;  /* 0x00000400000a9882 */ /* 0x000fe20000000000 */
[----:B------:R-:W-:Y:S01]  /*0510*/  VOTEU.ALL UP2, P1 ;  /* 0x00000000003f7886 */ /* 0x000fe20000840000 */
[----:B------:R-:W-:Y:S01]  /*0520*/  VOTEU.ALL UP3, P1 ;  /* 0x00000000003f7886 */ /* 0x000fe20000860000 */
[----:B------:R-:W-:Y:S01]  /*0530*/  VOTEU.ALL UP4, P1 ;  /* 0x00000000003f7886 */ /* 0x000fe20000880000 */
[----:B------:R-:W5:Y:S01]  /*0540*/  @!UP1 S2UR UR11, SR_CgaCtaId ;  /* 0x00000000000b99c3 */ /* 0x000f620000008800 */
[----:B------:R-:W-:Y:S01]  /*0550*/  VOTEU.ALL UP5, P1 ;  /* 0x00000000003f7886 */ /* 0x000fe200008a0000 */
[----:B------:R-:W-:Y:S01]  /*0560*/  ISETP.NE.AND P1, PT, RZ, UR16, PT ;  /* 0x00000010ff007c0c */ /* 0x000fe2000bf25270 */
[----:B-1----:R-:W-:-:S02]  /*0570*/  @!UP0 ULEA UR9, UR7, UR6, 0x18 ;  /* 0x0000000607098291 */ /* 0x002fc4000f8ec03f */
[----:B------:R-:W-:-:S04]  /*0580*/  @!UP1 UIADD3 UR6, -UR12, 0x100000, URZ ;  /* 0x001000000c069890 */ /* 0x000fc8000fffe13f */
[----:B------:R-:W-:Y:S02]  /*0590*/  @!UP1 USHF.L.U32 UR7, UR6, 0xb, URZ ;  /* 0x0000000b06079899 */ /* 0x000fe4000800063f */
[----:B------:R-:W-:Y:S01]  /*05a0*/  @!UP1 USHF.L.U32 UR6, UR6, 0x1, URZ ;  /* 0x0000000106069899 */ /* 0x000fe2000800063f */
[----:B------:R-:W-:Y:S01]  /*05b0*/  VOTEU.ALL UP0, P0 ;  /* 0x00000000003f7886 */ /* 0x000fe20000000000 */
[----:B-----5:R-:W-:Y:S01]  /*05c0*/  @!UP1 ULEA UR10, UR11, UR10, 0x18 ;  /* 0x0000000a0b0a9291 */ /* 0x020fe2000f8ec03f */
[----:B------:R-:W-:Y:S01]  /*05d0*/  VOTEU.ALL UP1, P0 ;  /* 0x00000000003f7886 */ /* 0x000fe20000020000 */
[----:B------:R-:W1:Y:S02]  /*05e0*/  FENCE.VIEW.ASYNC.S ;  /* 0x00000000000073c6 */ /* 0x000e640000000000 */
[----:B-1----:R-:W2:Y:S02]  /*05f0*/  @!UP0 SYNCS.EXCH.64 URZ, [UR9+0x70], UR4 ;  /* 0x00007004093f85b2 */ /* 0x002ea40008000100 */
[----:B------:R1:W2:Y:S01]  /*0600*/  @!UP1 SYNCS.EXCH.64 URZ, [UR9+0x78], UR4 ;  /* 0x00007804093f95b2 */ /* 0x0002a20008000100 */
[----:B------:R-:W-:Y:S01]  /*0610*/  NOP ;  /* 0x0000000000007918 */ /* 0x000fe20000000000 */
[----:B-1----:R-:W-:-:S02]  /*0620*/  ULDC.64 UR4, c[0x0][0x598] ;  /* 0x0001660000047ab9 */ /* 0x002fc40000000a00 */
[----:B------:R-:W-:Y:S02]  /*0630*/  ISETP.NE.U32.AND P0, PT, RZ, UR4, PT ;  /* 0x00000004ff007c0c */ /* 0x000fe4000bf05070 */
[----:B------:R1:W2:Y:S02]  /*0640*/  @!UP2 SYNCS.EXCH.64 URZ, [UR10+0x50], UR6 ;  /* 0x000050060a3fa5b2 */ /* 0x0002a40008000100 */
[----:B------:R-:W-:Y:S01]  /*0650*/  ISETP.NE.AND.EX P0, PT, RZ, UR5, PT, P0 ;  /* 0x00000005ff007c0c */ /* 0x000fe2000bf05300 */
[----:B------:R1:W2:Y:S01]  /*0660*/  @!UP3 SYNCS.EXCH.64 URZ, [UR10+0x58], UR6 ;  /* 0x000058060a3fb5b2 */ /* 0x0002a20008000100 */
[----:B------:R1:W2:Y:S01]  /*0670*/  @!UP4 SYNCS.EXCH.64 URZ, [UR10+0x60], UR6 ;  /* 0x000060060a3fc5b2 */ /* 0x0002a20008000100 */
[----:B------:R1:W2:Y:S01]  /*0680*/  @!UP5 SYNCS.EXCH.64 URZ, [UR10+0x68], UR6 ;  /* 0x000068060a3fd5b2 */ /* 0x0002a20008000100 */
[----:B------:R-:W-:Y:S01]  /*0690*/  NOP ;  /* 0x0000000000007918 */ /* 0x000fe20000000000 */
[----:B--234-:R-:W-:Y:S08]  /*06a0*/  BAR.SYNC.DEFER_BLOCKING 0x0 ;  /* 0x0000000000007b1d */ /* 0x01cff00000010000 */
[----:B01----:R-:W-:Y:S05]  /*06b0*/  @!P0 BRA `(.L_x_3) ;  /* 0x00000000001c8947 */ /* 0x003fea0003800000 */
[----:B------:R-:W0:Y:S02]  /*06c0*/  LDC.64 R2, c[0x0][0x598] ;  /* 0x00016600ff027b82 */ /* 0x000e240000000a00 */
[----:B0-----:R-:W2:Y:S02]  /*06d0*/  LDG.E.64 R2, desc[UR22][R2.64] ;  /* 0x0000001602027981 */ /* 0x001ea4000c1e1b00 */
[----:B--2---:R-:W-:-:S04]  /*06e0*/  ISETP.NE.U32.AND P0, PT, R2, RZ, PT ;  /* 0x000000ff0200720c */ /* 0x004fc80003f05070 */
[----:B------:R-:W-:-:S13]  /*06f0*/  ISETP.NE.AND.EX P0, PT, R3, RZ, PT, P0 ;  /* 0x000000ff0300720c */ /* 0x000fda0003f05300 */
[----:B------:R-:W-:Y:S05]  /*0700*/  @!P0 BRA `(.L_x_3) ;  /* 0x0000000000088947 */ /* 0x000fea0003800000 */
[----:B------:R2:W5:Y:S01]  /*0710*/  LD.E R6, desc[UR22][R2.64] ;  /* 0x0000001602067980 */ /* 0x000562000c101900 */
[----:B------:R-:W-:Y:S05]  /*0720*/  BRA `(.L_x_4) ;  /* 0x0000000000207947 */ /* 0x000fea0003800000 */
.L_x_3:
[----:B------:R-:W-:Y:S02]  /*0730*/  ULDC.64 UR4, c[0x0][0x588] ;  /* 0x0001620000047ab9 */ /* 0x000fe40000000a00 */
[----:B------:R-:W-:-:S04]  /*0740*/  ISETP.NE.U32.AND P0, PT, RZ, UR4, PT ;  /* 0x00000004ff007c0c */ /* 0x000fc8000bf05070 */
[----:B------:R-:W-:-:S13]  /*0750*/  ISETP.NE.AND.EX P0, PT, RZ, UR5, PT, P0 ;  /* 0x00000005ff007c0c */ /* 0x000fda000bf05300 */
[----:B------:R-:W-:Y:S05]  /*0760*/  @!P0 BRA `(.L_x_5) ;  /* 0x00000000000c8947 */ /* 0x000fea0003800000 */
[----:B------:R-:W0:Y:S02]  /*0770*/  LDC.64 R6, c[0x0][0x588] ;  /* 0x00016200ff067b82 */ /* 0x000e240000000a00 */
[----:B0-----:R1:W5:Y:S01]  /*0780*/  LDG.E R6, desc[UR22][R6.64] ;  /* 0x0000001606067981 */ /* 0x001362000c1e1900 */
[----:B------:R-:W-:Y:S05]  /*0790*/  BRA `(.L_x_4) ;  /* 0x0000000000047947 */ /* 0x000fea0003800000 */
.L_x_5:
[----:B------:R-:W0:Y:S02]  /*07a0*/  LDC R6, c[0x0][0x580] ;  /* 0x00016000ff067b82 */ /* 0x000e240000000800 */
.L_x_4:
[----:B------:R-:W-:Y:S02]  /*07b0*/  ULDC.64 UR4, c[0x0][0x5a0] ;  /* 0x0001680000047ab9 */ /* 0x000fe40000000a00 */
[----:B------:R-:W-:-:S04]  /*07c0*/  ISETP.NE.U32.AND P0, PT, RZ, UR4, PT ;  /* 0x00000004ff007c0c */ /* 0x000fc8000bf05070 */
[----:B------:R-:W-:-:S13]  /*07d0*/  ISETP.NE.AND.EX P0, PT, RZ, UR5, PT, P0 ;  /* 0x00000005ff007c0c */ /* 0x000fda000bf05300 */
[----:B------:R-:W-:Y:S05]  /*07e0*/  @!P0 BRA `(.L_x_6) ;  /* 0x00000000001c8947 */ /* 0x000fea0003800000 */
[----:B--2---:R-:W2:Y:S02]  /*07f0*/  LDC.64 R2, c[0x0][0x5a0] ;  /* 0x00016800ff027b82 */ /* 0x004ea40000000a00 */
[----:B--2---:R-:W2:Y:S02]  /*0800*/  LDG.E.64 R2, desc[UR22][R2.64] ;  /* 0x0000001602027981 */ /* 0x004ea4000c1e1b00 */
[----:B--2---:R-:W-:-:S04]  /*0810*/  ISETP.NE.U32.AND P0, PT, R2, RZ, PT ;  /* 0x000000ff0200720c */ /* 0x004fc80003f05070 */
[----:B------:R-:W-:-:S13]  /*0820*/  ISETP.NE.AND.EX P0, PT, R3, RZ, PT, P0 ;  /* 0x000000ff0300720c */ /* 0x000fda0003f05300 */
[----:B------:R-:W-:Y:S05]  /*0830*/  @!P0 BRA `(.L_x_6) ;  /* 0x0000000000088947 */ /* 0x000fea0003800000 */
[----:B-1----:R4:W5:Y:S01]  /*0840*/  LD.E R7, desc[UR22][R2.64] ;  /* 0x0000001602077980 */ /* 0x002962000c101900 */
[----:B------:R-:W-:Y:S05]  /*0850*/  BRA `(.L_x_7) ;  /* 0x0000000000207947 */ /* 0x000fea0003800000 */
.L_x_6:
[----:B------:R-:W-:Y:S02]  /*0860*/  ULDC.64 UR4, c[0x0][0x590] ;  /* 0x0001640000047ab9 */ /* 0x000fe40000000a00 */
[----:B------:R-:W-:-:S04]  /*0870*/  ISETP.NE.U32.AND P0, PT, RZ, UR4, PT ;  /* 0x00000004ff007c0c */ /* 0x000fc8000bf05070 */
[----:B------:R-:W-:-:S13]  /*0880*/  ISETP.NE.AND.EX P0, PT, RZ, UR5, PT, P0 ;  /* 0x00000005ff007c0c */ /* 0x000fda000bf05300 */
[----:B------:R-:W-:Y:S05]  /*0890*/  @!P0 BRA `(.L_x_8) ;  /* 0x00000000000c8947 */ /* 0x000fea0003800000 */
[----:B--2---:R-:W1:Y:S02]  /*08a0*/  LDC.64 R2, c[0x0][0x590] ;  /* 0x00016400ff027b82 */ /* 0x004e640000000a00 */
[----:B-1----:R3:W5:Y:S01]  /*08b0*/  LDG.E R7, desc[UR22][R2.64] ;  /* 0x0000001602077981 */ /* 0x002762000c1e1900 */
[----:B------:R-:W-:Y:S05]  /*08c0*/  BRA `(.L_x_7) ;  /* 0x0000000000047947 */ /* 0x000fea0003800000 */
.L_x_8:
[----:B-1----:R-:W1:Y:S02]  /*08d0*/  LDC R7, c[0x0][0x584] ;  /* 0x00016100ff077b82 */ /* 0x002e640000000800 */
.L_x_7:
[----:B------:R-:W0:Y:S01]  /*08e0*/  S2UR UR11, SR_CTAID.Y ;  /* 0x00000000000b79c3 */ /* 0x000e220000002600 */
[----:B------:R-:W-:Y:S01]  /*08f0*/  ULDC UR5, c[0x0][0x65c] ;  /* 0x0001970000057ab9 */ /* 0x000fe20000000800 */
[----:B------:R-:W-:Y:S01]  /*0900*/  UISETP.NE.AND UP0, UPT, UR16, 0x2, UPT ;  /* 0x000000021000788c */ /* 0x000fe2000bf05270 */
[----:B------:R-:W-:Y:S01]  /*0910*/  PRMT R9, RZ, 0x7610, R9 ;  /* 0x00007610ff097816 */ /* 0x000fe20000000009 */
[----:B------:R-:W-:Y:S01]  /*0920*/  UISETP.NE.AND UP2, UPT, UR5, 0x1, UPT ;  /* 0x000000010500788c */ /* 0x000fe2000bf45270 */
[----:B------:R-:W-:Y:S02]  /*0930*/  IMAD.MOV.U32 R5, RZ, RZ, -0x1 ;  /* 0xffffffffff057424 */ /* 0x000fe400078e00ff */
[----:B------:R-:W-:Y:S01]  /*0940*/  IMAD.MOV.U32 R4, RZ, RZ, -0x1 ;  /* 0xffffffffff047424 */ /* 0x000fe200078e00ff */
[----:B------:R-:W0:Y:S07]  /*0950*/  S2UR UR4, SR_CTAID.X ;  /* 0x00000000000479c3 */ /* 0x000e2e0000002500 */
[----:B------:R-:W-:Y:S01]  /*0960*/  @UP2 ULDC UR14, c[0x0][0x10] ;  /* 0x00000400000e2ab9 */ /* 0x000fe20000000800 */
[----:B------:R-:W-:Y:S01]  /*0970*/  @UP2 UMOV UR7, URZ ;  /* 0x0000003f00072c82 */ /* 0x000fe20008000000 */
[----:B------:R-:W-:Y:S01]  /*0980*/  @UP2 UMOV UR5, URZ ;  /* 0x0000003f00052c82 */ /* 0x000fe20008000000 */
[----:B------:R-:W-:Y:S01]  /*0990*/  @!UP2 ULDC UR10, c[0x0][0xc] ;  /* 0x00000300000aaab9 */ /* 0x000fe20000000800 */
[----:B--234-:R-:W2:Y:S01]  /*09a0*/  LDC.64 R2, c[0x0][0x650] ;  /* 0x00019400ff027b82 */ /* 0x01cea20000000a00 */
[----:B0-----:R-:W-:-:S02]  /*09b0*/  @UP2 UMOV UR9, UR11 ;  /* 0x0000000b00092c82 */ /* 0x001fc40008000000 */
[----:B------:R-:W-:Y:S01]  /*09c0*/  @UP2 UMOV UR6, UR9 ;  /* 0x0000000900062c82 */ /* 0x000fe20008000000 */
[----:B------:R-:W-:Y:S01]  /*09d0*/  @!UP2 UMOV UR9, UR11 ;  /* 0x0000000b0009ac82 */ /* 0x000fe20008000000 */
[----:B------:R-:W-:-:S03]  /*09e0*/  @UP2 UIMAD.WIDE.U32 UR14, UR4, UR14, UR6 ;  /* 0x0000000e040e22a5 */ /* 0x000fc6000f8e0006 */
[----:B------:R-:W-:Y:S01]  /*09f0*/  ULDC UR6, c[0x0][0xc] ;  /* 0x0000030000067ab9 */ /* 0x000fe20000000800 */
[----:B------:R-:W-:Y:S01]  /*0a00*/  @UP2 UIADD3 UR15, UR15, UR5, URZ ;  /* 0x000000050f0f2290 */ /* 0x000fe2000fffe03f */
[----:B------:R-:W-:Y:S02]  /*0a10*/  ULDC UR7, c[0x0][0x10] ;  /* 0x0000040000077ab9 */ /* 0x000fe40000000800 */
[----:B------:R-:W-:Y:S01]  /*0a20*/  UMOV UR5, URZ ;  /* 0x0000003f00057c82 */ /* 0x000fe20008000000 */
[----:B------:R-:W-:Y:S02]  /*0a30*/  UIMAD.WIDE.U32 UR6, UR6, UR7, URZ ;  /* 0x00000007060672a5 */ /* 0x000fe4000f8e003f */
[----:B------:R-:W-:Y:S01]  /*0a40*/  @!UP2 UIMAD.WIDE.U32 UR10, UR10, UR9, UR4 ;  /* 0x000000090a0aa2a5 */ /* 0x000fe2000f8e0004 */
[----:B------:R-:W-:Y:S02]  /*0a50*/  ULDC UR12, c[0x0][0x14] ;  /* 0x00000500000c7ab9 */ /* 0x000fe40000000800 */
[----:B------:R-:W-:-:S02]  /*0a60*/  UIMAD.WIDE.U32 UR20, UR6, UR12, URZ ;  /* 0x0000000c061472a5 */ /* 0x000fc4000f8e003f */
[----:B------:R-:W-:Y:S02]  /*0a70*/  UIMAD UR7, UR7, UR12, URZ ;  /* 0x0000000c070772a4 */ /* 0x000fe4000f8e023f */
[----:B------:R-:W-:Y:S01]  /*0a80*/  @!UP2 UMOV UR14, UR10 ;  /* 0x0000000a000eac82 */ /* 0x000fe20008000000 */
[----:B------:R-:W-:Y:S01]  /*0a90*/  @!UP2 UMOV UR15, UR11 ;  /* 0x0000000b000fac82 */ /* 0x000fe20008000000 */
[----:B------:R-:W-:Y:S02]  /*0aa0*/  UIADD3 UR7, UR21, UR7, URZ ;  /* 0x0000000715077290 */ /* 0x000fe4000fffe03f */
[----:B------:R-:W-:-:S04]  /*0ab0*/  UIADD3 UR6, UP1, UR14, UR20, URZ ;  /* 0x000000140e067290 */ /* 0x000fc8000ff3e03f */
[----:B------:R-:W-:Y:S02]  /*0ac0*/  UIADD3.X UR10, UR15, UR7, URZ, UP1, !UPT ;  /* 0x000000070f0a7290 */ /* 0x000fe40008ffe43f */
[----:B------:R-:W-:Y:S02]  /*0ad0*/  USEL UR6, UR6, UR14, !UP0 ;  /* 0x0000000e06067287 */ /* 0x000fe4000c000000 */
[----:B------:R-:W-:-:S04]  /*0ae0*/  USEL UR10, UR10, UR15, !UP0 ;  /* 0x0000000f0a0a7287 */ /* 0x000fc8000c000000 */
[----:B--2---:R-:W-:Y:S01]  /*0af0*/  ISETP.LE.U32.AND P0, PT, R2, UR6, PT ;  /* 0x0000000602007c0c */ /* 0x004fe2000bf03070 */
[----:B------:R-:W-:Y:S02]  /*0b00*/  IMAD.U32 R2, RZ, RZ, UR6 ;  /* 0x00000006ff027e24 */ /* 0x000fe4000f8e00ff */
[----:B------:R-:W-:-:S05]  /*0b10*/  IMAD.U32 R0, RZ, RZ, UR10 ;  /* 0x0000000aff007e24 */ /* 0x000fca000f8e00ff */
[----:B------:R-:W-:Y:S01]  /*0b20*/  ISETP.GE.U32.AND.EX P0, PT, R0, R3, PT, P0 ;  /* 0x000000030000720c */ /* 0x000fe20003f06100 */
[----:B------:R-:W-:Y:S02]  /*0b30*/  IMAD.U32 R3, RZ, RZ, UR10 ;  /* 0x0000000aff037e24 */ /* 0x000fe4000f8e00ff */
[----:B------:R-:W-:-:S10]  /*0b40*/  IMAD.MOV.U32 R0, RZ, RZ, -0x1 ;  /* 0xffffffffff007424 */ /* 0x000fd400078e00ff */
[----:B------:R-:W-:Y:S05]  /*0b50*/  @P0 BRA `(.L_x_9) ;  /* 0x0000000400880947 */ /* 0x000fea0003800000 */
[----:B------:R-:W-:Y:S01]  /*0b60*/  I2FP.F32.U32 R0, UR4 ;  /* 0x0000000400007c45 */ /* 0x000fe20008201000 */
[----:B------:R-:W-:Y:S01]  /*0b70*/  ULDC.64 UR18, c[0x0][0x628] ;  /* 0x00018a0000127ab9 */ /* 0x000fe20000000a00 */
[----:B------:R-:W-:Y:S01]  /*0b80*/  ULDC UR6, c[0x0][0x150] ;  /* 0x0000540000067ab9 */ /* 0x000fe20000000800 */
[----:B------:R-:W-:Y:S01]  /*0b90*/  ISETP.NE.U32.AND P0, PT, RZ, UR18, PT ;  /* 0x00000012ff007c0c */ /* 0x000fe2000bf05070 */
[----:B------:R-:W-:Y:S01]  /*0ba0*/  ULDC UR25, c[0x0][0x630] ;  /* 0x00018c0000197ab9 */ /* 0x000fe20000000800 */
[----:B------:R-:W-:Y:S01]  /*0bb0*/  FMUL R0, R0, UR6 ;  /* 0x0000000600007c20 */ /* 0x000fe20008400000 */
[----:B------:R-:W-:Y:S01]  /*0bc0*/  R2UR UR26, R2 ;  /* 0x00000000021a72ca */ /* 0x000fe200000e0000 */
[----:B------:R-:W-:Y:S01]  /*0bd0*/  ULDC UR28, c[0x0][0x154] ;  /* 0x00005500001c7ab9 */ /* 0x000fe20000000800 */
[----:B------:R-:W-:Y:S01]  /*0be0*/  ISETP.NE.AND.EX P0, PT, RZ, UR19, PT, P0 ;  /* 0x00000013ff007c0c */ /* 0x000fe2000bf05300 */
[----:B------:R0:W2:Y:S01]  /*0bf0*/  F2I.U32.TRUNC.NTZ R4, R0 ;  /* 0x0000000000047305 */ /* 0x0000a2000020f000 */
[----:B------:R-:W-:-:S02]  /*0c00*/  R2UR UR27, R3 ;  /* 0x00000000031b72ca */ /* 0x000fc400000e0000 */
[----:B------:R-:W-:Y:S02]  /*0c10*/  R2UR UR10, R2 ;  /* 0x00000000020a72ca */ /* 0x000fe400000e0000 */
[----:B------:R-:W-:-:S07]  /*0c20*/  R2UR UR11, R3 ;  /* 0x00000000030b72ca */ /* 0x000fce00000e0000 */
[----:B0-----:R-:W-:Y:S08]  /*0c30*/  @!P0 BRA `(.L_x_10) ;  /* 0x0000000000308947 */ /* 0x001ff00003800000 */
[----:B------:R-:W-:Y:S01]  /*0c40*/  R2UR UR10, R2 ;  /* 0x00000000020a72ca */ /* 0x000fe200000e0000 */
[----:B------:R-:W-:Y:S01]  /*0c50*/  ULDC UR6, c[0x0][0x634] ;  /* 0x00018d0000067ab9 */ /* 0x000fe20000000800 */
[----:B------:R-:W-:-:S11]  /*0c60*/  R2UR UR12, R3 ;  /* 0x00000000030c72ca */ /* 0x000fd600000e0000 */
[----:B------:R-:W-:-:S04]  /*0c70*/  UIADD3 UR6, UP1, UR10, UR6, URZ ;  /* 0x000000060a067290 */ /* 0x000fc8000ff3e03f */
[----:B------:R-:W-:-:S04]  /*0c80*/  UIADD3.X UR12, URZ, UR12, URZ, UP1, !UPT ;  /* 0x0000000c3f0c7290 */ /* 0x000fc80008ffe43f */
[----:B------:R-:W-:-:S04]  /*0c90*/  UIMAD.WIDE.U32 UR10, UR12, UR18, URZ ;  /* 0x000000120c0a72a5 */ /* 0x000fc8000f8e003f */
[----:B------:R-:W-:Y:S02]  /*0ca0*/  UIMAD.WIDE.U32 UR14, UP1, UR6, UR19, UR10 ;  /* 0x00000013060e72a5 */ /* 0x000fe4000f82000a */
[----:B------:R-:W-:Y:S02]  /*0cb0*/  UIMAD.WIDE.U32 UR10, UR6, UR18, URZ ;  /* 0x00000012060a72a5 */ /* 0x000fe4000f8e003f */
[----:B------:R-:W-:Y:S02]  /*0cc0*/  UIADD3.X UR17, URZ, URZ, URZ, UP1, !UPT ;  /* 0x0000003f3f117290 */ /* 0x000fe40008ffe43f */
[----:B------:R-:W-:Y:S01]  /*0cd0*/  UIADD3 URZ, UP1, UR11, UR14, URZ ;  /* 0x0000000e0b3f7290 */ /* 0x000fe2000ff3e03f */
[----:B------:R-:W-:-:S03]  /*0ce0*/  UMOV UR16, UR15 ;  /* 0x0000000f00107c82 */ /* 0x000fc60008000000 */
[----:B------:R-:W-:-:S12]  /*0cf0*/  UIMAD.WIDE.U32.X UR10, UR12, UR19, UR16, UP1 ;  /* 0x000000130c0a72a5 */ /* 0x000fd800088e0410 */
.L_x_10:
[----:B------:R-:W-:Y:S01]  /*0d00*/  USHF.R.U64 UR5, UR10, UR25, UR11 ;  /* 0x000000190a057299 */ /* 0x000fe2000800120b */
[----:B------:R-:W-:Y:S01]  /*0d10*/  I2FP.F32.U32 R0, UR9 ;  /* 0x0000000900007c45 */ /* 0x000fe20008201000 */
[----:B------:R-:W-:Y:S01]  /*0d20*/  USHF.R.U32.HI UR6, URZ, UR25, UR11 ;  /* 0x000000193f067299 */ /* 0x000fe2000801160b */
[----:B--2---:R-:W-:Y:S01]  /*0d30*/  R2UR UR16, R4 ;  /* 0x00000000041072ca */ /* 0x004fe200000e0000 */
[----:B------:R-:W-:Y:S02]  /*0d40*/  UIADD3 UR19, UP1, URZ, -UR5, URZ ;  /* 0x800000053f137290 */ /* 0x000fe4000ff3e03f */
[----:B------:R-:W-:Y:S01]  /*0d50*/  FMUL R0, R0, UR28 ;  /* 0x0000001c00007c20 */ /* 0x000fe20008400000 */
[----:B------:R-:W-:Y:S01]  /*0d60*/  ULDC.64 UR10, c[0x0][0x620] ;  /* 0x00018800000a7ab9 */ /* 0x000fe20000000a00 */
[----:B------:R-:W-:Y:S01]  /*0d70*/  UIADD3.X UR6, URZ, ~UR6, URZ, UP1, !UPT ;  /* 0x800000063f067290 */ /* 0x000fe20008ffe43f */
[----:B------:R-:W-:Y:S01]  /*0d80*/  UMOV UR14, UR26 ;  /* 0x0000001a000e7c82 */ /* 0x000fe20008000000 */
[----:B------:R-:W-:-:S02]  /*0d90*/  UMOV UR15, UR27 ;  /* 0x0000001b000f7c82 */ /* 0x000fc40008000000 */
[----:B------:R-:W-:Y:S01]  /*0da0*/  UIMAD UR6, UR6, UR10, URZ ;  /* 0x0000000a060672a4 */ /* 0x000fe2000f8e023f */
[----:B------:R-:W0:Y:S01]  /*0db0*/  F2I.U32.TRUNC.NTZ R0, R0 ;  /* 0x0000000000007305 */ /* 0x000e22000020f000 */
[----:B------:R-:W-:Y:S02]  /*0dc0*/  UIMAD.WIDE.U32 UR14, UR19, UR10, UR14 ;  /* 0x0000000a130e72a5 */ /* 0x000fe4000f8e000e */
[----:B------:R-:W-:Y:S01]  /*0dd0*/  UIMAD UR19, UR19, UR11, UR6 ;  /* 0x0000000b131372a4 */ /* 0x000fe2000f8e0206 */
[----:B------:R-:W-:Y:S01]  /*0de0*/  ULDC UR30, c[0x0][0x658] ;  /* 0x00019600001e7ab9 */ /* 0x000fe20000000800 */
[----:B------:R-:W-:Y:S02]  /*0df0*/  UMOV UR28, 0xffffffff ;  /* 0xffffffff001c7882 */ /* 0x000fe40000000000 */
[----:B------:R-:W-:Y:S01]  /*0e00*/  UIADD3 UR19, UR15, UR19, URZ ;  /* 0x000000130f137290 */ /* 0x000fe2000fffe03f */
[----:B------:R-:W-:Y:S01]  /*0e10*/  ULDC UR25, c[0x0][0x618] ;  /* 0x0001860000197ab9 */ /* 0x000fe20000000800 */
[----:B------:R-:W-:Y:S01]  /*0e20*/  ULDC.64 UR10, c[0x0][0x640] ;  /* 0x00019000000a7ab9 */ /* 0x000fe20000000a00 */
[----:B------:R-:W-:Y:S01]  /*0e30*/  USHF.L.U32 UR15, UR28, UR30, URZ ;  /* 0x0000001e1c0f7299 */ /* 0x000fe2000800063f */
[----:B------:R-:W-:Y:S01]  /*0e40*/  ISETP.NE.U32.AND P0, PT, RZ, UR10, PT ;  /* 0x0000000aff007c0c */ /* 0x000fe2000bf05070 */
[----:B------:R-:W-:-:S02]  /*0e50*/  USHF.R.U64 UR28, UR14, UR25, UR19 ;  /* 0x000000190e1c7299 */ /* 0x000fc40008001213 */
[----:B------:R-:W-:Y:S01]  /*0e60*/  USHF.R.U32.HI UR14, URZ, UR25, UR19 ;  /* 0x000000193f0e7299 */ /* 0x000fe20008011613 */
[----:B0-----:R-:W-:Y:S01]  /*0e70*/  R2UR UR18, R0 ;  /* 0x00000000001272ca */ /* 0x001fe200000e0000 */
[----:B------:R-:W-:Y:S01]  /*0e80*/  ULDC UR27, c[0x0][0x608] ;  /* 0x00018200001b7ab9 */ /* 0x000fe20000000800 */
[----:B------:R-:W-:Y:S01]  /*0e90*/  ISETP.NE.AND.EX P0, PT, RZ, UR11, PT, P0 ;  /* 0x0000000bff007c0c */ /* 0x000fe2000bf05300 */
[----:B------:R-:W-:Y:S02]  /*0ea0*/  USHF.R.U64 UR32, UR28, UR27, UR14 ;  /* 0x0000001b1c207299 */ /* 0x000fe4000800120e */
[----:B------:R-:W-:Y:S01]  /*0eb0*/  USHF.R.U32.HI UR14, URZ, UR27, UR14 ;  /* 0x0000001b3f0e7299 */ /* 0x000fe2000801160e */
[----:B------:R-:W-:Y:S01]  /*0ec0*/  UMOV UR26, 0x1 ;  /* 0x00000001001a7882 */ /* 0x000fe20000000000 */
[----:B------:R-:W-:Y:S02]  /*0ed0*/  UIADD3 UR16, -UR16, URZ, URZ ;  /* 0x0000003f10107290 */ /* 0x000fe4000fffe13f */
[----:B------:R-:W-:-:S02]  /*0ee0*/  USHF.R.U64 UR33, UR32, UR30, UR14 ;  /* 0x0000001e20217299 */ /* 0x000fc4000800120e */
[----:B------:R-:W-:Y:S01]  /*0ef0*/  USHF.L.U32 UR25, UR26, UR30, URZ ;  /* 0x0000001e1a197299 */ /* 0x000fe2000800063f */
[----:B------:R-:W-:Y:S01]  /*0f00*/  ULDC UR17, c[0x0][0x144] ;  /* 0x0000510000117ab9 */ /* 0x000fe20000000800 */
[----:B------:R-:W-:Y:S01]  /*0f10*/  ULDC UR6, c[0x0][0x600] ;  /* 0x0001800000067ab9 */ /* 0x000fe20000000800 */
[----:B------:R-:W-:Y:S02]  /*0f20*/  ULOP3.LUT UR26, URZ, UR15, URZ, 0x33, !UPT ;  /* 0x0000000f3f1a7292 */ /* 0x000fe4000f8e333f */
[----:B------:R-:W-:Y:S02]  /*0f30*/  USHF.R.U32.HI UR15, URZ, UR30, UR14 ;  /* 0x0000001e3f0f7299 */ /* 0x000fe4000801160e */
[----:B------:R-:W-:Y:S02]  /*0f40*/  UIADD3 UR12, UR6, -0x1, URZ ;  /* 0xffffffff060c7890 */ /* 0x000fe4000fffe03f */
[----:B------:R-:W-:Y:S02]  /*0f50*/  UIADD3 UR29, -UR18, URZ, URZ ;  /* 0x0000003f121d7290 */ /* 0x000fe4000fffe13f */
[----:B------:R-:W-:Y:S01]  /*0f60*/  UIMAD UR4, UR17, UR16, UR4 ;  /* 0x00000010110472a4 */ /* 0x000fe2000f8e0204 */
[----:B------:R-:W-:Y:S01]  /*0f70*/  ULDC UR34, c[0x0][0x148] ;  /* 0x0000520000227ab9 */ /* 0x000fe20000000800 */
[----:B------:R-:W-:Y:S01]  /*0f80*/  ULDC UR30, c[0x0][0x648] ;  /* 0x00019200001e7ab9 */ /* 0x000fe20000000800 */
[----:B------:R-:W-:Y:S01]  /*0f90*/  ULDC UR31, c[0x0][0x638] ;  /* 0x00018e00001f7ab9 */ /* 0x000fe20000000800 */
[----:B------:R-:W-:Y:S01]  /*0fa0*/  UMOV UR14, UR33 ;  /* 0x00000021000e7c82 */ /* 0x000fe20008000000 */
[----:B------:R-:W-:Y:S07]  /*0fb0*/  @!P0 BRA `(.L_x_11) ;  /* 0x0000000000308947 */ /* 0x000fee0003800000 */
[----:B------:R-:W-:Y:S02]  /*0fc0*/  ULDC UR18, c[0x0][0x64c] ;  /* 0x0001930000127ab9 */ /* 0x000fe40000000800 */
        /* <DEDUP_REMOVED lines=8> */
[----:B------:R-:W-:-:S07]  /*1050*/  UIMAD.WIDE.U32.X UR10, UR27, UR11, UR18, UP1 ;  /* 0x0000000b1b0a72a5 */ /* 0x000fce00088e0412 */
[----:B------:R-:W-:Y:S01]  /*1060*/  UMOV UR14, UR10 ;  /* 0x0000000a000e7c82 */ /* 0x000fe20008000000 */
[----:B------:R-:W-:-:S05]  /*1070*/  UMOV UR15, UR11 ;  /* 0x0000000b000f7c82 */ /* 0x000fca0008000000 */
.L_x_11:
[----:B------:R-:W-:Y:S01]  /*1080*/  USHF.R.U64 UR10, UR14, UR30, UR15 ;  /* 0x0000001e0e0a7299 */ /* 0x000fe2000800120f */
[----:B------:R-:W-:Y:S01]  /*1090*/  IMAD.MOV.U32 R9, RZ, RZ, 0x1 ;  /* 0x00000001ff097424 */ /* 0x000fe200078e00ff */
[----:B------:R-:W-:Y:S01]  /*10a0*/  @UP2 UIMAD UR4, UR34, UR29, UR9 ;  /* 0x0000001d220422a4 */ /* 0x000fe2000f8e0209 */
[----:B------:R-:W-:Y:S01]  /*10b0*/  IMAD.U32 R0, RZ, RZ, UR5 ;  /* 0x00000005ff007e24 */ /* 0x000fe2000f8e00ff */
[----:B------:R-:W-:Y:S02]  /*10c0*/  ULOP3.LUT UR26, UR32, UR26, URZ, 0xc0, !UPT ;  /* 0x0000001a201a7292 */ /* 0x000fe4000f8ec03f */
[----:B------:R-:W-:Y:S02]  /*10d0*/  UIADD3 UR9, -UR10, URZ, URZ ;  /* 0x0000003f0a097290 */ /* 0x000fe4000fffe13f */
[----:B------:R-:W-:Y:S02]  /*10e0*/  ULOP3.LUT UR12, UR28, UR12, URZ, 0xc0, !UPT ;  /* 0x0000000c1c0c7292 */ /* 0x000fe4000f8ec03f */
[----:B------:R-:W-:-:S02]  /*10f0*/  UIMAD UR25, UR25, UR10, UR26 ;  /* 0x0000000a191972a4 */ /* 0x000fc4000f8e021a */
[----:B------:R-:W-:Y:S01]  /*1100*/  UIMAD UR9, UR9, UR31, UR33 ;  /* 0x0000001f090972a4 */ /* 0x000fe2000f8e0221 */
[----:B------:R-:W-:Y:S02]  /*1110*/  ULDC UR10, c[0x0][0x610] ;  /* 0x00018400000a7ab9 */ /* 0x000fe40000000800 */
[----:B------:R-:W-:Y:S02]  /*1120*/  UIMAD UR4, UR25, UR10, UR4 ;  /* 0x0000000a190472a4 */ /* 0x000fe4000f8e0204 */
[----:B------:R-:W-:-:S04]  /*1130*/  UIMAD UR9, UR9, UR6, UR12 ;  /* 0x00000006090972a4 */ /* 0x000fc8000f8e020c */
[----:B------:R-:W-:Y:S02]  /*1140*/  USEL UR6, UR9, UR4, !UP2 ;  /* 0x0000000409067287 */ /* 0x000fe4000d000000 */
[----:B------:R-:W-:-:S04]  /*1150*/  USEL UR4, UR4, UR9, !UP2 ;  /* 0x0000000904047287 */ /* 0x000fc8000d000000 */
[----:B------:R-:W-:Y:S02]  /*1160*/  IMAD.U32 R4, RZ, RZ, UR6 ;  /* 0x00000006ff047e24 */ /* 0x000fe4000f8e00ff */
[----:B------:R-:W-:-:S07]  /*1170*/  IMAD.U32 R5, RZ, RZ, UR4 ;  /* 0x00000004ff057e24 */ /* 0x000fce000f8e00ff */
.L_x_9:
[----:B------:R-:W-:Y:S02]  /*1180*/  ULDC UR4, c[0x0][0x28c] ;  /* 0x0000a30000047ab9 */ /* 0x000fe40000000800 */
[----:B------:R-:W-:-:S04]  /*1190*/  UIADD3 UR4, UR4, 0x3f, URZ ;  /* 0x0000003f04047890 */ /* 0x000fc8000fffe03f */
[----:B------:R-:W-:-:S04]  /*11a0*/  USHF.R.S32.HI UR5, URZ, 0x1f, UR4 ;  /* 0x0000001f3f057899 */ /* 0x000fc80008011404 */
[----:B------:R-:W-:-:S04]  /*11b0*/  ULEA.HI UR5, UR5, UR4, URZ, 0x6 ;  /* 0x0000000405057291 */ /* 0x000fc8000f8f303f */
[----:B------:R-:W-:Y:S01]  /*11c0*/  USHF.R.S32.HI UR14, URZ, 0x6, UR5 ;  /* 0x000000063f0e7899 */ /* 0x000fe20008011405 */
[----:B------:R-:W-:Y:S11]  /*11d0*/  @!P1 BRA `(.L_x_12) ;  /* 0x0000006c00a49947 */ /* 0x000ff60003800000 */
[----:B------:R-:W-:-:S06]  /*11e0*/  UISETP.GT.U32.AND UP1, UPT, UR24, 0x1, UPT ;  /* 0x000000011800788c */ /* 0x000fcc000bf24070 */
[----:B------:R-:W-:-:S13]  /*11f0*/  PLOP3.LUT P0, PT, PT, PT, UP1, 0x80, 0x0 ;  /* 0x000000000000781c */ /* 0x000fda0003f0f018 */
[----:B------:R-:W-:Y:S05]  /*1200*/  @P0 EXIT ;  /* 0x000000000000094d */ /* 0x000fea0003800000 */
.L_x_13:
[----:B------:R-:W-:-:S08]  /*1210*/  NOP ;  /* 0x0000000000007918 */ /* 0x000fd00000000000 */
[----:B------:R-:W0:Y:S02]  /*1220*/  USETMAXREG.TRY_ALLOC.CTAPOOL UP1, 0xe8 ;  /* 0x000000e8000079c8 */ /* 0x000e240008020600 */
[----:B0-----:R-:W-:-:S13]  /*1230*/  PLOP3.LUT P0, PT, PT, PT, UP1, 0x80, 0x0 ;  /* 0x000000000000781c */ /* 0x001fda0003f0f018 */
[----:B------:R-:W-:Y:S05]  /*1240*/  @!P0 BRA `(.L_x_13) ;  /* 0xfffffffc00f08947 */ /* 0x000fea000383ffff */
[----:B------:R-:W-:-:S13]  /*1250*/  LOP3.LUT P0, RZ, R9, 0xff, RZ, 0xc0, !PT ;  /* 0x000000ff09ff7812 */ /* 0x000fda000780c0ff */
[----:B------:R-:W-:Y:S05]  /*1260*/  @!P0 EXIT ;  /* 0x000000000000894d */ /* 0x000fea0003800000 */
[----:B------:R-:W0:Y:S01]  /*1270*/  S2UR UR5, SR_CgaCtaId ;  /* 0x00000000000579c3 */ /* 0x000e220000008800 */
[----:B------:R-:W-:Y:S01]  /*1280*/  SHF.R.S32.HI R9, RZ, 0x1f, R12 ;  /* 0x0000001fff097819 */ /* 0x000fe2000001140c */
[----:B------:R-:W-:Y:S01]  /*1290*/  VIADD R10, R13, 0xffffffff ;  /* 0xffffffff0d0a7836 */ /* 0x000fe20000000000 */
[----:B------:R-:W-:Y:S01]  /*12a0*/  UMOV UR8, 0x400 ;  /* 0x0000040000087882 */ /* 0x000fe20000000000 */
[----:B------:R-:W-:Y:S01]  /*12b0*/  USHF.R.U32.HI UR4, URZ, 0x2, UR14 ;  /* 0x000000023f047899 */ /* 0x000fe2000801160e */
[CC--:B------:R-:W-:Y:S01]  /*12c0*/  LEA.HI R8, R9.reuse, R12.reuse, RZ, 0x2 ;  /* 0x0000000c09087211 */ /* 0x0c0fe200078f10ff */
[----:B------:R-:W-:Y:S01]  /*12d0*/  ULOP3.LUT UR9, UR14, 0x3, URZ, 0xc0, !UPT ;  /* 0x000000030e097892 */ /* 0x000fe2000f8ec03f */
[----:B------:R-:W-:Y:S01]  /*12e0*/  LEA.HI R9, R9, R12, RZ, 0x5 ;  /* 0x0000000c09097211 */ /* 0x000fe200078f28ff */
[----:B------:R-:W-:Y:S01]  /*12f0*/  UISETP.LT.AND UP1, UPT, UR14, 0x1, UPT ;  /* 0x000000010e00788c */ /* 0x000fe2000bf21270 */
[--C-:B------:R-:W-:Y:S01]  /*1300*/  SHF.R.S32.HI R14, RZ, 0x2, R8.reuse ;  /* 0x00000002ff0e7819 */ /* 0x100fe20000011408 */
[----:B------:R-:W-:Y:S01]  /*1310*/  ULOP3.LUT UR4, UR4, 0x1, URZ, 0xc0, !UPT ;  /* 0x0000000104047892 */ /* 0x000fe2000f8ec03f */
[----:B------:R-:W-:Y:S01]  /*1320*/  SHF.R.S32.HI R15, RZ, 0x1f, R8 ;  /* 0x0000001fff0f7819 */ /* 0x000fe20000011408 */
[----:B------:R-:W-:Y:S01]  /*1330*/  ULDC UR6, c[0x0][0x284] ;  /* 0x0000a10000067ab9 */ /* 0x000fe20000000800 */
[----:B------:R-:W-:Y:S01]  /*1340*/  LOP3.LUT R11, R8, 0xfffffffc, RZ, 0xc0, !PT ;  /* 0xfffffffc080b7812 */ /* 0x000fe200078ec0ff */
[----:B------:R-:W-:Y:S01]  /*1350*/  USEL UR9, UR9, URZ, !UP0 ;  /* 0x0000003f09097287 */ /* 0x000fe2000c000000 */
[----:B------:R-:W-:Y:S01]  /*1360*/  LEA.HI R15, R15, R14, RZ, 0x3 ;  /* 0x0000000e0f0f7211 */ /* 0x000fe200078f18ff */
[----:B------:R-:W-:Y:S01]  /*1370*/  USEL UR10, UR14, 0x1, UP1 ;  /* 0x000000010e0a7887 */ /* 0x000fe20008800000 */
[----:B------:R-:W-:Y:S01]  /*1380*/  ISETP.NE.AND P0, PT, R10, RZ, PT ;  /* 0x000000ff0a00720c */ /* 0x000fe20003f05270 */
[----:B------:R-:W-:Y:S01]  /*1390*/  IMAD.IADD R12, R12, 0x1, -R11 ;  /* 0x000000010c0c7824 */ /* 0x000fe200078e0a0b */
[----:B------:R-:W-:Y:S01]  /*13a0*/  LOP3.LUT R15, R15, 0xfffffff8, RZ, 0xc0, !PT ;  /* 0xfffffff80f0f7812 */ /* 0x000fe200078ec0ff */
[----:B------:R-:W-:Y:S01]  /*13b0*/  IMAD.SHL.U32 R10, R10, 0x8, RZ ;  /* 0x000000080a0a7824 */ /* 0x000fe200078e00ff */
[----:B------:R-:W-:Y:S01]  /*13c0*/  SHF.R.S32.HI R11, RZ, 0x5, R9 ;  /* 0x00000005ff0b7819 */ /* 0x000fe20000011409 */
[----:B------:R-:W-:Y:S01]  /*13d0*/  UISETP.EQ.U32.AND UP0, UPT, UR4, 0x1, !UP0 ;  /* 0x000000010400788c */ /* 0x000fe2000c702070 */
[----:B------:R-:W-:Y:S01]  /*13e0*/  SEL R144, RZ, 0x1, P0 ;  /* 0x00000001ff907807 */ /* 0x000fe20000000000 */
[----:B0-----:R-:W-:Y:S01]  /*13f0*/  ULEA UR8, UR5, UR8, 0x18 ;  /* 0x0000000805087291 */ /* 0x001fe2000f8ec03f */
[----:B------:R-:W-:Y:S01]  /*1400*/  IMAD.IADD R8, R14, 0x1, -R15 ;  /* 0x000000010e087824 */ /* 0x000fe200078e0a0f */
[----:B------:R-:W-:Y:S01]  /*1410*/  LOP3.LUT R10, R10, 0x8, RZ, 0xc0, !PT ;  /* 0x000000080a0a7812 */ /* 0x000fe200078ec0ff */
[----:B------:R-:W-:-:S02]  /*1420*/  ULOP3.LUT UR25, UR13, 0x1, URZ, 0xfc, !UPT ;  /* 0x000000010d197892 */ /* 0x000fc4000f8efc3f */
[----:B------:R-:W-:Y:S01]  /*1430*/  UIADD3 UR31, UR8, 0x50, URZ ;  /* 0x00000050081f7890 */ /* 0x000fe2000fffe03f */
[--C-:B------:R-:W-:Y:S01]  /*1440*/  SHF.R.S32.HI R9, RZ, 0x1f, R8.reuse ;  /* 0x0000001fff097819 */ /* 0x100fe20000011408 */
[C-C-:B------:R-:W-:Y:S01]  /*1450*/  IMAD R15, R11.reuse, -0x10, -R8.reuse ;  /* 0xfffffff00b0f7824 */ /* 0x140fe200078e0a08 */
[C---:B------:R-:W-:Y:S01]  /*1460*/  LOP3.LUT R145, R10.reuse, 0x8, RZ, 0x3c, !PT ;  /* 0x000000080a917812 */ /* 0x040fe200078e3cff */
[----:B------:R-:W-:Y:S01]  /*1470*/  USHF.L.U32 UR30, UR14, 0x1, URZ ;  /* 0x000000010e1e7899 */ /* 0x000fe2000800063f */
[----:B------:R-:W-:Y:S01]  /*1480*/  LOP3.LUT R14, R10, 0x18, RZ, 0x3c, !PT ;  /* 0x000000180a0e7812 */ /* 0x000fe200078e3cff */
[----:B------:R-:W-:Y:S01]  /*1490*/  IMAD.WIDE R8, R11, 0x10, R8 ;  /* 0x000000100b087825 */ /* 0x000fe200078e0208 */
[----:B------:R-:W-:Y:S01]  /*14a0*/  LEA R13, R13, UR31, 0x3 ;  /* 0x0000001f0d0d7c11 */ /* 0x000fe2000f8e18ff */
[----:B------:R-:W-:Y:S02]  /*14b0*/  UIADD3 UR10, -UR10, UR14, URZ ;  /* 0x0000000e0a0a7290 */ /* 0x000fe4000fffe13f */
[----:B------:R-:W-:Y:S01]  /*14c0*/  VIADD R15, R15, UR6 ;  /* 0x000000060f0f7c36 */ /* 0x000fe20008000000 */
[----:B------:R-:W-:-:S12]  /*14d0*/  USEL UR11, URZ, 0x1, !UP0 ;  /* 0x000000013f0b7887 */ /* 0x000fd8000c000000 */
.L_x_168:
[----:B------:R-:W-:Y:S01]  /*14e0*/  SHF.L.U32 R10, R144, 0x1f, RZ ;  /* 0x0000001f900a7819 */ /* 0x000fe200000006ff */
[----:B------:R-:W0:Y:S01]  /*14f0*/  LDC R11, c[0x0][0x28c] ;  /* 0x0000a300ff0b7b82 */ /* 0x000e220000000800 */
[----:B------:R-:W-:Y:S01]  /*1500*/  UMOV UR4, URZ ;  /* 0x0000003f00047c82 */ /* 0x000fe20008000000 */
[----:B------:R-:W-:Y:S01]  /*1510*/  UMOV UR12, UR9 ;  /* 0x00000009000c7c82 */ /* 0x000fe20008000000 */
[----:B------:R-:W2:Y:S01]  /*1520*/  SYNCS.PHASECHK.TRANS64.TRYWAIT P0, [R13+URZ+-0x8], R10 ;  /* 0xfffff80a0d0075a7 */ /* 0x000ea2000800017f */
[----:B0-----:R-:W-:Y:S01]  /*1530*/  ISETP.GE.AND P1, PT, R11, 0x1, PT ;  /* 0x000000010b00780c */ /* 0x001fe20003f26270 */
[----:B-12-4-:R-:W-:-:S12]  /*1540*/  @!P0 BRA `(.L_x_14) ;  /* 0x0000007800b88947 */ /* 0x016fd80003800000 */
.L_x_190:
[----:B------:R-:W-:Y:S01]  /*1550*/  UMOV UR5, URZ ;  /* 0x0000003f00057c82 */ /* 0x000fe20008000000 */
[----:B------:R-:W-:Y:S01]  /*1560*/  UMOV UR6, URZ ;  /* 0x0000003f00067c82 */ /* 0x000fe20008000000 */
[----:B------:R-:W-:Y:S02]  /*1570*/  CS2R R18, SRZ ;  /* 0x0000000000127805 */ /* 0x000fe4000001ff00 */
[----:B------:R-:W-:Y:S02]  /*1580*/  CS2R R16, SRZ ;  /* 0x0000000000107805 */ /* 0x000fe4000001ff00 */
[----:B------:R-:W-:Y:S02]  /*1590*/  CS2R R20, SRZ ;  /* 0x0000000000147805 */ /* 0x000fe4000001ff00 */
[----:B------:R-:W-:Y:S02]  /*15a0*/  CS2R R22, SRZ ;  /* 0x0000000000167805 */ /* 0x000fe4000001ff00 */
[----:B------:R-:W-:-:S02]  /*15b0*/  CS2R R88, SRZ ;  /* 0x0000000000587805 */ /* 0x000fc4000001ff00 */
[----:B------:R-:W-:Y:S02]  /*15c0*/  CS2R R90, SRZ ;  /* 0x00000000005a7805 */ /* 0x000fe4000001ff00 */
        /* <DEDUP_REMOVED lines=25> */
[----:B------:R-:W-:Y:S01]  /*1760*/  CS2R R142, SRZ ;  /* 0x00000000008e7805 */ /* 0x000fe2000001ff00 */
[----:B------:R-:W-:Y:S01]  /*1770*/  IMAD.U32 R147, RZ, RZ, UR11 ;  /* 0x0000000bff937e24 */ /* 0x000fe2000f8e00ff */
        /* <DEDUP_REMOVED lines=31> */
[----:B------:R-:W-:Y:S01]  /*1970*/  CS2R R86, SRZ ;  /* 0x0000000000567805 */ /* 0x000fe2000001ff00 */
[----:B------:R-:W-:Y:S06]  /*1980*/  @!P1 BRA `(.L_x_15) ;  /* 0x00000008003c9947 */ /* 0x000fec0003800000 */
[----:B------:R-:W-:-:S06]  /*1990*/  UISETP.NE.AND UP0, UPT, UR25, 0x3, UPT ;  /* 0x000000031900788c */ /* 0x000fcc000bf05270 */
[----:B------:R-:W-:-:S13]  /*19a0*/  PLOP3.LUT P1, PT, PT, PT, UP0, 0x80, 0x0 ;  /* 0x000000000000781c */ /* 0x000fda0003f2f008 */
[----:B------:R-:W-:Y:S05]  /*19b0*/  @!P1 BRA `(.L_x_16) ;  /* 0x0000000000049947 */ /* 0x000fea0003800000 */
[----:B------:R-:W-:Y:S01]  /*19c0*/  BPT.TRAP 0x1 ;  /* 0x000000040000795c */ /* 0x000fe20000300000 */
.L_x_16:
[----:B------:R-:W-:Y:S01]  /*19d0*/  ULEA UR4, UR9, UR8, 0x3 ;  /* 0x0000000809047291 */ /* 0x000fe2000f8e183f */
[----:B0-----:R-:W-:-:S05]  /*19e0*/  IMAD.U32 R10, RZ, RZ, UR11 ;  /* 0x0000000bff0a7e24 */ /* 0x001fca000f8e00ff */
[----:B------:R-:W-:-:S04]  /*19f0*/  SHF.L.U32 R10, R10, 0x1f, RZ ;  /* 0x0000001f0a0a7819 */ /* 0x000fc800000006ff */
[----:B------:R0:W2:Y:S01]  /*1a00*/  SYNCS.PHASECHK.TRANS64.TRYWAIT P0, [UR4], R10 ;  /* 0x0000000aff0075a7 */ /* 0x0000a20008000144 */
[----:B------:R-:W-:Y:S05]  /*1a10*/  @!P1 BRA `(.L_x_17) ;  /* 0x0000000000049947 */ /* 0x000fea0003800000 */
[----:B------:R-:W-:Y:S01]  /*1a20*/  BPT.TRAP 0x1 ;  /* 0x000000040000795c */ /* 0x000fe20000300000 */
.L_x_17:
[----:B--2---:R-:W-:Y:S05]  /*1a30*/  @P0 BRA `(.L_x_18) ;  /* 0x0000000000080947 */ /* 0x004fea0003800000 */
[----:B------:R-:W2:Y:S02]  /*1a40*/  SYNCS.PHASECHK.TRANS64.TRYWAIT P0, [UR4], R10 ;  /* 0x0000000aff0075a7 */ /* 0x000ea40008000144 */
[----:B--2---:R-:W-:Y:S05]  /*1a50*/  @!P0 BRA `(.L_x_19) ;  /* 0x0000007400888947 */ /* 0x004fea0003800000 */
.L_x_18:
[----:B------:R-:W-:Y:S01]  /*1a60*/  UIADD3 UR4, UR8, 0x180, URZ ;  /* 0x0000018008047890 */ /* 0x000fe2000fffe03f */
[----:B------:R-:W-:Y:S01]  /*1a70*/  WARPGROUP.ARRIVE ;  /* 0x00000000000079c5 */ /* 0x000fe20000000000 */
[----:B------:R-:W-:Y:S01]  /*1a80*/  UIADD3 UR5, UR8, 0x4180, URZ ;  /* 0x0000418008057890 */ /* 0x000fe2000fffe03f */
[----:B------:R-:W-:Y:S01]  /*1a90*/  CS2R R18, SRZ ;  /* 0x0000000000127805 */ /* 0x000fe2000001ff00 */
[----:B------:R-:W-:Y:S01]  /*1aa0*/  USHF.R.U32.HI UR4, URZ, 0x4, UR4 ;  /* 0x000000043f047899 */ /* 0x000fe20008011604 */
[----:B------:R-:W-:Y:S01]  /*1ab0*/  CS2R R16, SRZ ;  /* 0x0000000000107805 */ /* 0x000fe2000001ff00 */
[----:B------:R-:W-:Y:S01]  /*1ac0*/  USHF.R.U32.HI UR5, URZ, 0x4, UR5 ;  /* 0x000000043f057899 */ /* 0x000fe20008011605 */
[----:B------:R-:W-:Y:S01]  /*1ad0*/  CS2R R20, SRZ ;  /* 0x0000000000147805 */ /* 0x000fe2000001ff00 */
[----:B------:R-:W-:Y:S01]  /*1ae0*/  ULOP3.LUT UR4, UR4, 0x3fff, URZ, 0xc0, !UPT ;  /* 0x00003fff04047892 */ /* 0x000fe2000f8ec03f */
[----:B------:R-:W-:Y:S01]  /*1af0*/  CS2R R22, SRZ ;  /* 0x0000000000167805 */ /* 0x000fe2000001ff00 */
[----:B------:R-:W-:Y:S01]  /*1b00*/  ULOP3.LUT UR5, UR5, 0x3fff, URZ, 0xc0, !UPT ;  /* 0x00003fff05057892 */ /* 0x000fe2000f8ec03f */
[----:B------:R-:W-:Y:S01]  /*1b10*/  CS2R R88, SRZ ;  /* 0x0000000000587805 */ /* 0x000fe2000001ff00 */
[----:B------:R-:W-:Y:S01]  /*1b20*/  ULOP3.LUT UR4, UR4, 0x10000, URZ, 0xfc, !UPT ;  /* 0x0001000004047892 */ /* 0x000fe2000f8efc3f */
[----:B------:R-:W-:Y:S01]  /*1b30*/  CS2R R90, SRZ ;  /* 0x00000000005a7805 */ /* 0x000fe2000001ff00 */
[----:B------:R-:W-:Y:S01]  /*1b40*/  ULOP3.LUT UR5, UR5, 0x10000, URZ, 0xfc, !UPT ;  /* 0x0001000005057892 */ /* 0x000fe2000f8efc3f */
[----:B------:R-:W-:Y:S01]  /*1b50*/  CS2R R92, SRZ ;  /* 0x00000000005c7805 */ /* 0x000fe2000001ff00 */
[----:B------:R-:W-:Y:S01]  /*1b60*/  ULEA UR16, UR9, UR4, 0x8 ;  /* 0x0000000409107291 */ /* 0x000fe2000f8e403f */
[----:B------:R-:W-:Y:S01]  /*1b70*/  CS2R R94, SRZ ;  /* 0x00000000005e7805 */ /* 0x000fe2000001ff00 */
[----:B------:R-:W-:Y:S01]  /*1b80*/  ULEA UR18, UR9, UR5, 0x9 ;  /* 0x0000000509127291 */ /* 0x000fe2000f8e483f */
[----:B------:R-:W-:Y:S01]  /*1b90*/  CS2R R96, SRZ ;  /* 0x0000000000607805 */ /* 0x000fe2000001ff00 */
[----:B------:R-:W-:Y:S01]  /*1ba0*/  UMOV UR17, 0x80000020 ;  /* 0x8000002000117882 */ /* 0x000fe20000000000 */
[----:B------:R-:W-:Y:S01]  /*1bb0*/  UMOV UR19, 0x80000020 ;  /* 0x8000002000137882 */ /* 0x000fe20000000000 */
[----:B------:R-:W-:Y:S01]  /*1bc0*/  ULDC UR5, c[0x0][0x50c] ;  /* 0x0001430000057ab9 */ /* 0x000fe20000000800 */
[----:B------:R-:W-:Y:S01]  /*1bd0*/  UMOV UR4, 0x2 ;  /* 0x0000000200047882 */ /* 0x000fe20000000000 */
[----:B------:R-:W-:Y:S01]  /*1be0*/  UISETP.NE.AND UP0, UPT, UR5, 0x2, UPT ;  /* 0x000000020500788c */ /* 0x000fe2000bf05270 */
[----:B------:R-:W-:-:S02]  /*1bf0*/  CS2R R98, SRZ ;  /* 0x0000000000627805 */ /* 0x000fc4000001ff00 */
[----:B------:R-:W-:Y:S01]  /*1c00*/  CS2R R100, SRZ ;  /* 0x0000000000647805 */ /* 0x000fe2000001ff00 */
[----:B------:R-:W-:Y:S01]  /*1c10*/  QGMMA.64x128x32.F32.E4M3.E4M3 R24, gdesc[UR16], RZ, !UPT ;  /* 0x01e00000101879f3 */ /* 0x000fe2000c7008ff */
[----:B------:R-:W-:Y:S01]  /*1c20*/  USEL UR5, URZ, 0x1, UP0 ;  /* 0x000000013f057887 */ /* 0x000fe20008000000 */
[----:B------:R-:W-:Y:S01]  /*1c30*/  CS2R R102, SRZ ;  /* 0x0000000000667805 */ /* 0x000fe2000001ff00 */
[----:B------:R-:W-:Y:S01]  /*1c40*/  UIADD3 UR16, UR16, 0x2, URZ ;  /* 0x0000000210107890 */ /* 0x000fe2000fffe03f */
[----:B------:R-:W-:Y:S01]  /*1c50*/  CS2R R104, SRZ ;  /* 0x0000000000687805 */ /* 0x000fe2000001ff00 */
[----:B------:R-:W-:Y:S01]  /*1c60*/  UIADD3 UR18, UR18, 0x2, URZ ;  /* 0x0000000212127890 */ /* 0x000fe2000fffe03f */
[----:B------:R-:W-:Y:S02]  /*1c70*/  CS2R R106, SRZ ;  /* 0x00000000006a7805 */ /* 0x000fe4000001ff00 */
[----:B------:R-:W-:Y:S01]  /*1c80*/  ISETP.NE.AND P0, PT, RZ, UR5, PT ;  /* 0x00000005ff007c0c */ /* 0x000fe2000bf05270 */
[----:B------:R-:W-:Y:S01]  /*1c90*/  UMOV UR17, 0x80000020 ;  /* 0x8000002000117882 */ /* 0x000fe20000000000 */
[----:B------:R-:W-:Y:S01]  /*1ca0*/  UMOV UR19, 0x80000020 ;  /* 0x8000002000137882 */ /* 0x000fe20000000000 */
        /* <DEDUP_REMOVED lines=18> */
[----:B------:R-:W-:Y:S01]  /*1dd0*/  QGMMA.64x128x32.F32.E4M3.E4M3 R24, gdesc[UR16], R24, gsb0 ;  /* 0x01e00000101879f3 */ /* 0x000fe20008000818 */
[----:B------:R-:W-:Y:S05]  /*1de0*/  @!P0 BRA `(.L_x_20) ;  /* 0x0000000400088947 */ /* 0x000fea0003800000 */
[----:B------:R-:W-:Y:S02]  /*1df0*/  WARPGROUP.DEPBAR.LE gsb0, 0x0 ;  /* 0x00008000000079c5 */ /* 0x000fe40000010000 */
[----:B------:R-:W-:-:S01]  /*1e00*/  FADD R143, RZ, R24 ;  /* 0x00000018ff8f7221 */ /* 0x000fc20000000000 */
[----:B------:R-:W-:Y:S01]  /*1e10*/  FADD R142, RZ, R25 ;  /* 0x00000019ff8e7221 */ /* 0x000fe20000000000 */
        /* <DEDUP_REMOVED lines=62> */
[----:B------:R-:W-:-:S06]  /*2200*/  UMOV UR4, URZ ;  /* 0x0000003f00047c82 */ /* 0x000fcc0008000000 */
.L_x_20:
[----:B------:R-:W-:-:S04]  /*2210*/  UIADD3 UR12, UR9, 0x1, URZ ;  /* 0x00000001090c7890 */ /* 0x000fc8000fffe03f */
[----:B------:R-:W-:-:S04]  /*2220*/  UISETP.NE.AND UP0, UPT, UR12, 0x4, UPT ;  /* 0x000000040c00788c */ /* 0x000fc8000bf05270 */
[----:B------:R-:W-:Y:S02]  /*2230*/  USEL UR6, URZ, 0x1, UP0 ;  /* 0x000000013f067887 */ /* 0x000fe40008000000 */
[----:B------:R-:W-:Y:S02]  /*2240*/  USEL UR12, UR12, URZ, UP0 ;  /* 0x0000003f0c0c7287 */ /* 0x000fe40008000000 */
[----:B------:R-:W-:-:S06]  /*2250*/  ULOP3.LUT UR6, UR11, UR6, URZ, 0x3c, !UPT ;  /* 0x000000060b067292 */ /* 0x000fcc000f8e3c3f */
[----:B------:R-:W-:Y:S01]  /*2260*/  IMAD.U32 R147, RZ, RZ, UR6 ;  /* 0x00000006ff937e24 */ /* 0x000fe2000f8e00ff */
[----:B------:R-:W-:-:S06]  /*2270*/  UMOV UR6, 0x1 ;  /* 0x0000000100067882 */ /* 0x000fcc0000000000 */
.L_x_15:
[----:B------:R-:W-:-:S06]  /*2280*/  UISETP.GE.AND UP0, UPT, UR10, 0x1, UPT ;  /* 0x000000010a00788c */ /* 0x000fcc000bf06270 */
[----:B------:R-:W-:-:S13]  /*2290*/  PLOP3.LUT P0, PT, PT, PT, UP0, 0x80, 0x0 ;  /* 0x000000000000781c */ /* 0x000fda0003f0f008 */
[----:B------:R-:W-:Y:S05]  /*22a0*/  @!P0 BRA `(.L_x_21) ;  /* 0x00000008000c8947 */ /* 0x000fea0003800000 */
[----:B0-2---:R-:W-:Y:S01]  /*22b0*/  IMAD.U32 R10, RZ, RZ, UR10 ;  /* 0x0000000aff0a7e24 */ /* 0x005fe2000f8e00ff */
[----:B------:R-:W-:Y:S01]  /*22c0*/  UMOV UR15, UR9 ;  /* 0x00000009000f7c82 */ /* 0x000fe20008000000 */
[----:B------:R-:W-:-:S05]  /*22d0*/  ULDC UR24, c[0x0][0x50c] ;  /* 0x0001430000187ab9 */ /* 0x000fca0000000800 */
.L_x_29:
[----:B------:R-:W-:-:S06]  /*22e0*/  UISETP.NE.AND UP0, UPT, UR25, 0x3, UPT ;  /* 0x000000031900788c */ /* 0x000fcc000bf05270 */
[----:B------:R-:W-:-:S13]  /*22f0*/  PLOP3.LUT P1, PT, PT, PT, UP0, 0x80, 0x0 ;  /* 0x000000000000781c */ /* 0x000fda0003f2f008 */
[----:B0-2---:R-:W-:Y:S05]  /*2300*/  @!P1 BRA `(.L_x_22) ;  /* 0x0000000000049947 */ /* 0x005fea0003800000 */
[----:B------:R-:W-:Y:S01]  /*2310*/  BPT.TRAP 0x1 ;  /* 0x000000040000795c */ /* 0x000fe20000300000 */
.L_x_22:
[----:B------:R-:W-:Y:S01]  /*2320*/  ULEA UR16, UR12, UR8, 0x3 ;  /* 0x000000080c107291 */ /* 0x000fe2000f8e183f */
[----:B------:R-:W-:-:S08]  /*2330*/  SHF.L.U32 R11, R147, 0x1f, RZ ;  /* 0x0000001f930b7819 */ /* 0x000fd000000006ff */
[----:B------:R0:W2:Y:S01]  /*2340*/  SYNCS.PHASECHK.TRANS64.TRYWAIT P0, [UR16], R11 ;  /* 0x0000000bff0075a7 */ /* 0x0000a20008000150 */
[----:B------:R-:W-:Y:S05]  /*2350*/  @!P1 BRA `(.L_x_23) ;  /* 0x0000000000049947 */ /* 0x000fea0003800000 */
[----:B------:R-:W-:Y:S01]  /*2360*/  BPT.TRAP 0x1 ;  /* 0x000000040000795c */ /* 0x000fe20000300000 */
.L_x_23:
[----:B--2---:R-:W-:Y:S05]  /*2370*/  @P0 BRA `(.L_x_24) ;  /* 0x0000000000080947 */ /* 0x004fea0003800000 */
[----:B------:R-:W2:Y:S02]  /*2380*/  SYNCS.PHASECHK.TRANS64.TRYWAIT P0, [UR16], R11 ;  /* 0x0000000bff0075a7 */ /* 0x000ea40008000150 */
[----:B--2---:R-:W-:Y:S05]  /*2390*/  @!P0 BRA `(.L_x_25) ;  /* 0x0000006c00508947 */ /* 0x004fea0003800000 */
.L_x_24:
[----:B------:R-:W-:Y:S01]  /*23a0*/  UIADD3 UR16, UR8, 0x180, URZ ;  /* 0x0000018008107890 */ /* 0x000fe2000fffe03f */
[----:B------:R-:W-:Y:S01]  /*23b0*/  WARPGROUP.ARRIVE ;  /* 0x00000000000079c5 */ /* 0x000fe20000000000 */
[----:B------:R-:W-:Y:S02]  /*23c0*/  UIADD3 UR17, UR8, 0x4180, URZ ;  /* 0x0000418008117890 */ /* 0x000fe4000fffe03f */
[----:B------:R-:W-:Y:S02]  /*23d0*/  USHF.R.U32.HI UR16, URZ, 0x4, UR16 ;  /* 0x000000043f107899 */ /* 0x000fe40008011610 */
[----:B------:R-:W-:Y:S02]  /*23e0*/  USHF.R.U32.HI UR17, URZ, 0x4, UR17 ;  /* 0x000000043f117899 */ /* 0x000fe40008011611 */
[----:B------:R-:W-:Y:S02]  /*23f0*/  UISETP.NE.AND UP0, UPT, UR5, URZ, UPT ;  /* 0x0000003f0500728c */ /* 0x000fe4000bf05270 */
[----:B------:R-:W-:-:S02]  /*2400*/  ULOP3.LUT UR16, UR16, 0x3fff, URZ, 0xc0, !UPT ;  /* 0x00003fff10107892 */ /* 0x000fc4000f8ec03f */
[----:B------:R-:W-:Y:S02]  /*2410*/  ULOP3.LUT UR17, UR17, 0x3fff, URZ, 0xc0, !UPT ;  /* 0x00003fff11117892 */ /* 0x000fe4000f8ec03f */
[----:B------:R-:W-:Y:S02]  /*2420*/  USEL UR6, UR6, URZ, !UP0 ;  /* 0x0000003f06067287 */ /* 0x000fe4000c000000 */
[----:B------:R-:W-:Y:S02]  /*2430*/  ULOP3.LUT UR16, UR16, 0x10000, URZ, 0xfc, !UPT ;  /* 0x0001000010107892 */ /* 0x000fe4000f8efc3f */
[----:B------:R-:W-:Y:S02]  /*2440*/  ULOP3.LUT UR17, UR17, 0x10000, URZ, 0xfc, !UPT ;  /* 0x0001000011117892 */ /* 0x000fe4000f8efc3f */
[----:B------:R-:W-:Y:S02]  /*2450*/  UISETP.NE.U32.AND UP0, UPT, UR6, URZ, UPT ;  /* 0x0000003f0600728c */ /* 0x000fe4000bf05070 */
[----:B------:R-:W-:-:S02]  /*2460*/  ULEA UR16, UR12, UR16, 0x8 ;  /* 0x000000100c107291 */ /* 0x000fc4000f8e403f */
[----:B------:R-:W-:Y:S01]  /*2470*/  ULEA UR18, UR12, UR17, 0x9 ;  /* 0x000000110c127291 */ /* 0x000fe2000f8e483f */
[----:B------:R-:W-:Y:S02]  /*2480*/  UMOV UR19, 0x80000020 ;  /* 0x8000002000137882 */ /* 0x000fe40000000000 */
[----:B------:R-:W-:Y:S01]  /*2490*/  UMOV UR17, 0x80000020 ;  /* 0x8000002000117882 */ /* 0x000fe20000000000 */
[----:B------:R-:W-:-:S05]  /*24a0*/  UIADD3 UR4, UR4, 0x2, URZ ;  /* 0x0000000204047890 */ /* 0x000fca000fffe03f */
[----:B------:R-:W-:Y:S01]  /*24b0*/  QGMMA.64x128x32.F32.E4M3.E4M3 R24, gdesc[UR16], R24, UP0 ;  /* 0x01e00000101879f3 */ /* 0x000fe2000bf00818 */
[----:B------:R-:W-:Y:S02]  /*24c0*/  UIADD3 UR16, UR16, 0x2, URZ ;  /* 0x0000000210107890 */ /* 0x000fe4000fffe03f */
[----:B------:R-:W-:Y:S01]  /*24d0*/  UIADD3 UR18, UR18, 0x2, URZ ;  /* 0x0000000212127890 */ /* 0x000fe2000fffe03f */
[----:B------:R-:W-:Y:S01]  /*24e0*/  UMOV UR17, 0x80000020 ;  /* 0x8000002000117882 */ /* 0x000fe20000000000 */
[----:B------:R-:W-:Y:S01]  /*24f0*/  UMOV UR19, 0x80000020 ;  /* 0x8000002000137882 */ /* 0x000fe20000000000 */
[----:B------:R-:W-:-:S04]  /*2500*/  UISETP.NE.AND UP0, UPT, UR4, UR24, UPT ;  /* 0x000000180400728c */ /* 0x000fc8000bf05270 */
[----:B------:R-:W-:-:S06]  /*2510*/  USEL UR5, URZ, 0x1, UP0 ;  /* 0x000000013f057887 */ /* 0x000fcc0008000000 */
[----:B------:R-:W-:Y:S01]  /*2520*/  ISETP.NE.AND P0, PT, RZ, UR5, PT ;  /* 0x00000005ff007c0c */ /* 0x000fe2000bf05270 */
[----:B------:R-:W-:Y:S03]  /*2530*/  QGMMA.64x128x32.F32.E4M3.E4M3 R24, gdesc[UR16], R24, gsb0 ;  /* 0x01e00000101879f3 */ /* 0x000fe60008000818 */
[----:B------:R-:W-:-:S09]  /*2540*/  WARPGROUP.DEPBAR.LE gsb0, 0x1 ;  /* 0x00008000000079c5 */ /* 0x000fd20000010100 */
[----:B------:R-:W-:Y:S05]  /*2550*/  @!P0 BRA `(.L_x_26) ;  /* 0x0000000400088947 */ /* 0x000fea0003800000 */
[----:B------:R-:W-:Y:S02]  /*2560*/  WARPGROUP.DEPBAR.LE gsb0, 0x0 ;  /* 0x00008000000079c5 */ /* 0x000fe40000010000 */
[----:B------:R-:W-:-:S01]  /*2570*/  FADD R143, R24, R143 ;  /* 0x0000008f188f7221 */ /* 0x000fc20000000000 */
[----:B------:R-:W-:Y:S01]  /*2580*/  FADD R142, R25, R142 ;  /* 0x0000008e198e7221 */ /* 0x000fe20000000000 */
        /* <DEDUP_REMOVED lines=62> */
[----:B------:R-:W-:-:S06]  /*2970*/  UMOV UR4, URZ ;  /* 0x0000003f00047c82 */ /* 0x000fcc0008000000 */
.L_x_26:
[----:B------:R-:W-:Y:S05]  /*2980*/  @!P1 BRA `(.L_x_27) ;  /* 0x0000000000049947 */ /* 0x000fea0003800000 */
[----:B------:R-:W-:Y:S01]  /*2990*/  BPT.TRAP 0x1 ;  /* 0x000000040000795c */ /* 0x000fe20000300000 */
.L_x_27:
[----:B------:R-:W-:Y:S02]  /*29a0*/  UISETP.GT.U32.AND UP0, UPT, UR13, 0x1, UPT ;  /* 0x000000010d00788c */ /* 0x000fe4000bf04070 */
[----:B------:R-:W-:-:S04]  /*29b0*/  ULEA UR6, UR15, UR8, 0x3 ;  /* 0x000000080f067291 */ /* 0x000fc8000f8e183f */
[----:B------:R-:W-:Y:S01]  /*29c0*/  UIADD3 UR6, UR6, 0x20, URZ ;  /* 0x0000002006067890 */ /* 0x000fe2000fffe03f */
[----:B------:R-:W-:-:S03]  /*29d0*/  PLOP3.LUT P0, PT, PT, PT, UP0, 0x80, 0x0 ;  /* 0x000000000000781c */ /* 0x000fc60003f0f008 */
[----:B------:R-:W-:-:S09]  /*29e0*/  UPRMT UR6, URZ, 0x654, UR6 ;  /* 0x000006543f067896 */ /* 0x000fd20008000006 */
[----:B------:R-:W-:Y:S01]  /*29f0*/  SYNCS.ARRIVE.TRANS64.RED.A1T0 RZ, [UR6], RZ ;  /* 0x000000ffffff79a7 */ /* 0x000fe20008100406 */
[----:B------:R-:W-:Y:S05]  /*2a00*/  @P0 BRA `(.L_x_28) ;  /* 0x0000000000040947 */ /* 0x000fea0003800000 */
[----:B------:R-:W-:Y:S01]  /*2a10*/  BPT.TRAP 0x1 ;  /* 0x000000040000795c */ /* 0x000fe20000300000 */
.L_x_28:
[----:B------:R-:W-:Y:S01]  /*2a20*/  UIADD3 UR12, UR12, 0x1, URZ ;  /* 0x000000010c0c7890 */ /* 0x000fe2000fffe03f */
[C---:B------:R-:W-:Y:S01]  /*2a30*/  ISETP.GT.AND P0, PT, R10.reuse, 0x1, PT ;  /* 0x000000010a00780c */ /* 0x040fe20003f04270 */
[----:B------:R-:W-:Y:S01]  /*2a40*/  UIADD3 UR15, UR15, 0x1, URZ ;  /* 0x000000010f0f7890 */ /* 0x000fe2000fffe03f */
[----:B------:R-:W-:Y:S01]  /*2a50*/  VIADD R10, R10, 0xffffffff ;  /* 0xffffffff0a0a7836 */ /* 0x000fe20000000000 */
[----:B------:R-:W-:Y:S02]  /*2a60*/  UISETP.NE.AND UP0, UPT, UR12, 0x4, UPT ;  /* 0x000000040c00788c */ /* 0x000fe4000bf05270 */
[----:B------:R-:W-:Y:S02]  /*2a70*/  UISETP.NE.AND UP1, UPT, UR15, 0x4, UPT ;  /* 0x000000040f00788c */ /* 0x000fe4000bf25270 */
[----:B------:R-:W-:Y:S02]  /*2a80*/  USEL UR6, URZ, 0x1, UP0 ;  /* 0x000000013f067887 */ /* 0x000fe40008000000 */
[----:B------:R-:W-:-:S02]  /*2a90*/  USEL UR12, UR12, URZ, UP0 ;  /* 0x0000003f0c0c7287 */ /* 0x000fc40008000000 */
[----:B------:R-:W-:Y:S02]  /*2aa0*/  USEL UR15, UR15, URZ, UP1 ;  /* 0x0000003f0f0f7287 */ /* 0x000fe40008800000 */
[----:B------:R-:W-:Y:S01]  /*2ab0*/  LOP3.LUT R147, R147, UR6, RZ, 0x3c, !PT ;  /* 0x0000000693937c12 */ /* 0x000fe2000f8e3cff */
[----:B------:R-:W-:Y:S01]  /*2ac0*/  UMOV UR6, 0x1 ;  /* 0x0000000100067882 */ /* 0x000fe20000000000 */
[----:B------:R-:W-:Y:S08]  /*2ad0*/  @P0 BRA `(.L_x_29) ;  /* 0xfffffff800000947 */ /* 0x000ff0000383ffff */
.L_x_21:
[----:B------:R-:W-:Y:S01]  /*2ae0*/  UISETP.NE.AND UP0, UPT, UR4, URZ, UPT ;  /* 0x0000003f0400728c */ /* 0x000fe2000bf05270 */
[----:B0-2---:R-:W0:Y:S03]  /*2af0*/  LDC R10, c[0x0][0x28c] ;  /* 0x0000a300ff0a7b82 */ /* 0x005e260000000800 */
[----:B------:R-:W-:-:S06]  /*2b00*/  USEL UR4, URZ, 0x1, !UP0 ;  /* 0x000000013f047887 */ /* 0x000fcc000c000000 */
[----:B------:R-:W-:-:S13]  /*2b10*/  ISETP.NE.AND P0, PT, RZ, UR4, PT ;  /* 0x00000004ff007c0c */ /* 0x000fda000bf05270 */
[----:B------:R-:W-:Y:S05]  /*2b20*/  @!P0 BRA `(.L_x_30) ;  /* 0x0000000400048947 */ /* 0x000fea0003800000 */
[----:B------:R-:W-:Y:S02]  /*2b30*/  WARPGROUP.DEPBAR.LE gsb0, 0x0 ;  /* 0x00008000000079c5 */ /* 0x000fe40000010000 */
[----:B------:R-:W-:Y:S01]  /*2b40*/  FADD R143, R24, R143 ;  /* 0x0000008f188f7221 */ /* 0x000fe20000000000 */
        /* <DEDUP_REMOVED lines=62> */
[----:B------:R-:W-:-:S07]  /*2f30*/  FADD R18, R18, R87 ;  /* 0x0000005712127221 */ /* 0x000fce0000000000 */
.L_x_30:
[----:B0-----:R-:W-:Y:S01]  /*2f40*/  ISETP.GE.AND P0, PT, R10, 0x1, PT ;  /* 0x000000010a00780c */ /* 0x001fe20003f06270 */
[----:B------:R0:W-:Y:S01]  /*2f50*/  SYNCS.ARRIVE.TRANS64.A1T0 RZ, [R145+UR31], RZ ;  /* 0x000000ff91ff79a7 */ /* 0x0001e2000810001f */
[----:B------:R-:W-:-:S11]  /*2f60*/  WARPGROUP.DEPBAR.LE gsb0, 0x0 ;  /* 0x00008000000079c5 */ /* 0x000fd60000010000 */
[----:B------:R-:W-:Y:S05]  /*2f70*/  @!P0 BRA `(.L_x_31) ;  /* 0x0000000000388947 */ /* 0x000fea0003800000 */
[----:B------:R-:W-:-:S06]  /*2f80*/  UISETP.NE.AND UP0, UPT, UR25, 0x3, UPT ;  /* 0x000000031900788c */ /* 0x000fcc000bf05270 */
[----:B------:R-:W-:-:S13]  /*2f90*/  PLOP3.LUT P0, PT, PT, PT, UP0, 0x80, 0x0 ;  /* 0x000000000000781c */ /* 0x000fda0003f0f008 */
[----:B------:R-:W-:Y:S05]  /*2fa0*/  @!P0 BRA `(.L_x_32) ;  /* 0x0000000000048947 */ /* 0x000fea0003800000 */
[----:B------:R-:W-:Y:S01]  /*2fb0*/  BPT.TRAP 0x1 ;  /* 0x000000040000795c */ /* 0x000fe20000300000 */
.L_x_32:
[----:B------:R-:W-:Y:S02]  /*2fc0*/  UIADD3 UR4, UR10, UR9, URZ ;  /* 0x000000090a047290 */ /* 0x000fe4000fffe03f */
[----:B------:R-:W-:Y:S02]  /*2fd0*/  UISETP.GT.U32.AND UP0, UPT, UR13, 0x1, UPT ;  /* 0x000000010d00788c */ /* 0x000fe4000bf04070 */
[----:B------:R-:W-:-:S04]  /*2fe0*/  USHF.L.U32 UR4, UR4, 0x3, URZ ;  /* 0x0000000304047899 */ /* 0x000fc8000800063f */
[----:B------:R-:W-:Y:S01]  /*2ff0*/  ULOP3.LUT UR4, UR4, 0x18, URZ, 0xc0, !UPT ;  /* 0x0000001804047892 */ /* 0x000fe2000f8ec03f */
[----:B------:R-:W-:-:S03]  /*3000*/  PLOP3.LUT P0, PT, PT, PT, UP0, 0x80, 0x0 ;  /* 0x000000000000781c */ /* 0x000fc60003f0f008 */
[----:B------:R-:W-:-:S04]  /*3010*/  UIADD3 UR4, UR8, 0x20, UR4 ;  /* 0x0000002008047890 */ /* 0x000fc8000fffe004 */
[----:B------:R-:W-:-:S09]  /*3020*/  UPRMT UR4, URZ, 0x654, UR4 ;  /* 0x000006543f047896 */ /* 0x000fd20008000004 */
[----:B------:R-:W-:Y:S01]  /*3030*/  SYNCS.ARRIVE.TRANS64.RED.A1T0 RZ, [UR4], RZ ;  /* 0x000000ffffff79a7 */ /* 0x000fe20008100404 */
[----:B------:R-:W-:Y:S05]  /*3040*/  @P0 BRA `(.L_x_31) ;  /* 0x0000000000040947 */ /* 0x000fea0003800000 */
[----:B------:R-:W-:Y:S01]  /*3050*/  BPT.TRAP 0x1 ;  /* 0x000000040000795c */ /* 0x000fe20000300000 */
.L_x_31:
[----:B------:R-:W-:Y:S01]  /*3060*/  SHF.L.U32 R10, R144, 0x1f, RZ ;  /* 0x0000001f900a7819 */ /* 0x000fe200000006ff */
[----:B------:R-:W2:Y:S01]  /*3070*/  LDC R31, c[0x0][0x288] ;  /* 0x0000a200ff1f7b82 */ /* 0x000ea20000000800 */
[----:B------:R-:W-:Y:S02]  /*3080*/  IMAD.SHL.U32 R28, R5, 0x40, RZ ;  /* 0x00000040051c7824 */ /* 0x000fe400078e00ff */
[----:B------:R-:W3:Y:S02]  /*3090*/  SYNCS.PHASECHK.TRANS64.TRYWAIT P0, [R13+URZ+0x8], R10 ;  /* 0x0000080a0d0075a7 */ /* 0x000ee4000800017f */
[----:B---3--:R-:W-:Y:S05]  /*30a0*/  @!P0 BRA `(.L_x_33) ;  /* 0x0000006000248947 */ /* 0x008fea0003800000 */
.L_x_191:
[----:B------:R-:W-:Y:S01]  /*30b0*/  ULDC UR4, c[0x0][0x284] ;  /* 0x0000a10000047ab9 */ /* 0x000fe20000000800 */
[----:B------:R-:W-:Y:S01]  /*30c0*/  IMAD.SHL.U32 R30, R4, 0x80, RZ ;  /* 0x00000080041e7824 */ /* 0x000fe200078e00ff */
[----:B------:R-:W-:-:S04]  /*30d0*/  ISETP.GE.AND P0, PT, R28, UR4, PT ;  /* 0x000000041c007c0c */ /* 0x000fc8000bf06270 */
[----:B--2---:R-:W-:-:S13]  /*30e0*/  ISETP.GE.OR P0, PT, R30, R31, P0 ;  /* 0x0000001f1e00720c */ /* 0x004fda0000706670 */
[----:B------:R-:W-:Y:S05]  /*30f0*/  @P0 BRA `(.L_x_34) ;  /* 0x0000004400e00947 */ /* 0x000fea0003800000 */
[----:B------:R-:W2:Y:S01]  /*3100*/  LDC.64 R32, c[0x0][0x5c8] ;  /* 0x00017200ff207b82 */ /* 0x000ea20000000a00 */
[----:B------:R-:W-:Y:S01]  /*3110*/  IMAD.SHL.U32 R24, R12, 0x2, RZ ;  /* 0x000000020c187824 */ /* 0x000fe200078e00ff */
[----:B------:R-:W-:Y:S01]  /*3120*/  SHF.R.S32.HI R35, RZ, 0x1f, R0 ;  /* 0x0000001fff237819 */ /* 0x000fe20000011400 */
[----:B------:R-:W-:Y:S01]  /*3130*/  ULDC.64 UR4, c[0x0][0x5d0] ;  /* 0x0001740000047ab9 */ /* 0x000fe20000000a00 */
[----:B------:R-:W-:Y:S01]  /*3140*/  SHF.R.S32.HI R34, RZ, 0x1f, R30 ;  /* 0x0000001fff227819 */ /* 0x000fe2000001141e */
[----:B------:R-:W-:Y:S01]  /*3150*/  BSSY B0, `(.L_x_34) ;  /* 0x0000472000007945 */ /* 0x000fe20003800000 */
[--C-:B------:R-:W-:Y:S01]  /*3160*/  SHF.R.S32.HI R25, RZ, 0x1f, R24.reuse ;  /* 0x0000001fff197819 */ /* 0x100fe20000011418 */
[----:B------:R-:W-:Y:S02]  /*3170*/  IMAD R27, R35, UR4, RZ ;  /* 0x00000004231b7c24 */ /* 0x000fe4000f8e02ff */
[----:B---3--:R-:W-:-:S04]  /*3180*/  IMAD.WIDE.U32 R10, R0, UR4, R24 ;  /* 0x00000004000a7c25 */ /* 0x008fc8000f8e0018 */
[----:B------:R-:W-:Y:S01]  /*3190*/  IMAD R29, R0, UR5, R27 ;  /* 0x00000005001d7c24 */ /* 0x000fe2000f8e021b */
[----:B------:R-:W-:Y:S01]  /*31a0*/  IADD3 R10, P0, R30, R10, RZ ;  /* 0x0000000a1e0a7210 */ /* 0x000fe20007f1e0ff */
[----:B------:R-:W-:Y:S01]  /*31b0*/  IMAD.WIDE R26, R5, 0x40, R8 ;  /* 0x00000040051a7825 */ /* 0x000fe200078e0208 */
[----:B------:R-:W-:Y:S02]  /*31c0*/  ULDC.64 UR4, c[0x0][0x5c0] ;  /* 0x0001700000047ab9 */ /* 0x000fe40000000a00 */
[----:B------:R-:W-:Y:S01]  /*31d0*/  IADD3.X R11, R34, R11, R29, P0, !PT ;  /* 0x0000000b220b7210 */ /* 0x000fe200007fe41d */
[----:B------:R-:W-:Y:S02]  /*31e0*/  IMAD R29, R12, -0x2, R31 ;  /* 0xfffffffe0c1d7824 */ /* 0x000fe400078e021f */
[-C--:B--2---:R-:W-:Y:S02]  /*31f0*/  IMAD R4, R27, R32.reuse, RZ ;  /* 0x000000201b047224 */ /* 0x084fe400078e02ff */
[----:B------:R-:W-:-:S04]  /*3200*/  IMAD.WIDE.U32 R10, R26, R32, R10 ;  /* 0x000000201a0a7225 */ /* 0x000fc800078e000a */
[----:B------:R-:W-:Y:S01]  /*3210*/  IMAD R5, R26, R33, R4 ;  /* 0x000000211a057224 */ /* 0x000fe200078e0204 */
[----:B------:R-:W-:Y:S02]  /*3220*/  LEA R4, P0, R32, R10, 0x3 ;  /* 0x0000000a20047211 */ /* 0x000fe400078018ff */
[----:B------:R-:W-:Y:S01]  /*3230*/  IADD3 R10, P1, R10, UR4, RZ ;  /* 0x000000040a0a7c10 */ /* 0x000fe2000ff3e0ff */
[----:B------:R-:W-:Y:S01]  /*3240*/  IMAD.IADD R11, R11, 0x1, R5 ;  /* 0x000000010b0b7824 */ /* 0x000fe200078e0205 */
[----:B------:R-:W-:-:S04]  /*3250*/  IADD3 R4, P2, R4, UR4, RZ ;  /* 0x0000000404047c10 */ /* 0x000fc8000ff5e0ff */
[----:B------:R-:W-:Y:S01]  /*3260*/  LEA.HI.X R5, R32, R11, R33, 0x3, P0 ;  /* 0x0000000b20057211 */ /* 0x000fe200000f1c21 */
[----:B------:R-:W-:Y:S01]  /*3270*/  IMAD.IADD R32, R15, 0x1, -R28 ;  /* 0x000000010f207824 */ /* 0x000fe200078e0a1c */
[----:B-1---5:R-:W-:Y:S01]  /*3280*/  FSETP.NEU.AND P0, PT, R7, RZ, PT ;  /* 0x000000ff0700720b */ /* 0x022fe20003f0d000 */
[----:B------:R-:W-:Y:S01]  /*3290*/  IMAD.IADD R28, R29, 0x1, -R30 ;  /* 0x000000011d1c7824 */ /* 0x000fe200078e0a1e */
[----:B------:R-:W-:Y:S02]  /*32a0*/  IADD3.X R11, R11, UR5, RZ, P1, !PT ;  /* 0x000000050b0b7c10 */ /* 0x000fe40008ffe4ff */
[----:B------:R-:W-:-:S09]  /*32b0*/  IADD3.X R5, R5, UR5, RZ, P2, !PT ;  /* 0x0000000505057c10 */ /* 0x000fd200097fe4ff */
[----:B------:R-:W-:Y:S05]  /*32c0*/  @!P0 BRA `(.L_x_35) ;  /* 0x0000003400608947 */ /* 0x000fea0003800000 */
[----:B------:R-:W-:Y:S01]  /*32d0*/  ULDC.64 UR4, c[0x0][0x5b8] ;  /* 0x00016e0000047ab9 */ /* 0x000fe20000000a00 */
[----:B------:R-:W-:Y:S01]  /*32e0*/  ULDC.64 UR16, c[0x0][0x5a8] ;  /* 0x00016a0000107ab9 */ /* 0x000fe20000000a00 */
[----:B------:R-:W-:Y:S01]  /*32f0*/  IMAD.WIDE.U32 R24, R0, UR4, R24 ;  /* 0x0000000400187c25 */ /* 0x000fe2000f8e0018 */
[----:B------:R-:W-:Y:S03]  /*3300*/  BSSY B1, `(.L_x_36) ;  /* 0x0000010000017945 */ /* 0x000fe60003800000 */
[----:B------:R-:W-:Y:S01]  /*3310*/  IMAD R29, R35, UR4, RZ ;  /* 0x00000004231d7c24 */ /* 0x000fe2000f8e02ff */
[----:B------:R-:W-:-:S03]  /*3320*/  IADD3 R30, P0, R30, R24, RZ ;  /* 0x000000181e1e7210 */ /* 0x000fc60007f1e0ff */
[----:B------:R-:W-:Y:S01]  /*3330*/  IMAD R29, R0, UR5, R29 ;  /* 0x00000005001d7c24 */ /* 0x000fe2000f8e021d */
[----:B------:R-:W-:Y:S01]  /*3340*/  ULDC.64 UR4, c[0x0][0x5b0] ;  /* 0x00016c0000047ab9 */ /* 0x000fe20000000a00 */
[----:B------:R-:W-:-:S03]  /*3350*/  PRMT R0, RZ, 0x7610, R0 ;  /* 0x00007610ff007816 */ /* 0x000fc60000000000 */
[----:B------:R-:W-:Y:S01]  /*3360*/  IADD3.X R31, R34, R25, R29, P0, !PT ;  /* 0x00000019221f7210 */ /* 0x000fe200007fe41d */
[----:B------:R-:W-:Y:S01]  /*3370*/  IMAD R29, R27, UR4, RZ ;  /* 0x000000041b1d7c24 */ /* 0x000fe2000f8e02ff */
[----:B------:R-:W-:Y:S01]  /*3380*/  ISETP.GE.AND P0, PT, R32, 0x1, PT ;  /* 0x000000012000780c */ /* 0x000fe20003f06270 */
[----:B------:R-:W-:-:S03]  /*3390*/  IMAD.WIDE.U32 R24, R26, UR4, R30 ;  /* 0x000000041a187c25 */ /* 0x000fc6000f8e001e */
[----:B------:R-:W-:Y:S01]  /*33a0*/  ISETP.LT.OR P2, PT, R28, 0x1, !P0 ;  /* 0x000000011c00780c */ /* 0x000fe20004741670 */
[----:B------:R-:W-:Y:S01]  /*33b0*/  IMAD R29, R26, UR5, R29 ;  /* 0x000000051a1d7c24 */ /* 0x000fe2000f8e021d */
[----:B------:R-:W-:-:S04]  /*33c0*/  IADD3 R24, P1, R24, UR16, RZ ;  /* 0x0000001018187c10 */ /* 0x000fc8000ff3e0ff */
[----:B------:R-:W-:-:S07]  /*33d0*/  IADD3.X R25, R25, UR17, R29, P1, !PT ;  /* 0x0000001119197c10 */ /* 0x000fce0008ffe41d */
[----:B------:R-:W-:Y:S05]  /*33e0*/  @P2 BRA `(.L_x_37) ;  /* 0x0000000000042947 */ /* 0x000fea0003800000 */
[----:B------:R1:W5:Y:S02]  /*33f0*/  LDG.E.U8 R0, desc[UR22][R24.64] ;  /* 0x0000001618007981 */ /* 0x000364000c1e1100 */
.L_x_37:
[----:B------:R-:W-:Y:S05]  /*3400*/  BSYNC B1 ;  /* 0x0000000000017941 */ /* 0x000fea0003800000 */
.L_x_36:
[----:B-----5:R-:W-:Y:S01]  /*3410*/  LOP3.LUT R0, R0, 0xff, RZ, 0xc0, !PT ;  /* 0x000000ff00007812 */ /* 0x020fe200078ec0ff */
[----:B------:R-:W-:Y:S01]  /*3420*/  BSSY B1, `(.L_x_38) ;  /* 0x000000b000017945 */ /* 0x000fe20003800000 */
[----:B------:R-:W-:Y:S02]  /*3430*/  ISETP.LT.OR P3, PT, R28, 0x2, !P0 ;  /* 0x000000021c00780c */ /* 0x000fe40004761670 */
[----:B------:R-:W-:-:S05]  /*3440*/  F2FP.F16.E4M3.UNPACK_B R0, R0 ;  /* 0x00000000ff00723e */ /* 0x000fca00020006ff */
[----:B------:R-:W-:-:S05]  /*3450*/  HADD2.F32 R0, -RZ, R0.H0_H0 ;  /* 0x20000000ff007230 */ /* 0x000fca0000004100 */
[----:B------:R-:W-:-:S04]  /*3460*/  FMUL R0, R0, R7 ;  /* 0x0000000700007220 */ /* 0x000fc80000400000 */
[----:B------:R-:W-:-:S05]  /*3470*/  FFMA R0, R143, R6, R0 ;  /* 0x000000068f007223 */ /* 0x000fca0000000000 */
[----:B------:R-:W-:Y:S02]  /*3480*/  F2FP.SATFINITE.E4M3.F32.PACK_AB_MERGE_C R29, RZ, R0, RZ ;  /* 0x00000000ff1d723e */ /* 0x000fe400048070ff */
[----:B------:R-:W-:-:S03]  /*3490*/  PRMT R0, RZ, 0x7610, R0 ;  /* 0x00007610ff007816 */ /* 0x000fc60000000000 */
[----:B------:R2:W-:Y:S01]  /*34a0*/  @!P2 STG.E.U8 desc[UR22][R10.64], R29 ;  /* 0x0000001d0a00a986 */ /* 0x0005e2000c101116 */
[----:B------:R-:W-:Y:S05]  /*34b0*/  @P3 BRA `(.L_x_39) ;  /* 0x0000000000043947 */ /* 0x000fea0003800000 */
[----:B------:R3:W5:Y:S02]  /*34c0*/  LDG.E.U8 R0, desc[UR22][R24.64+0x1] ;  /* 0x0000011618007981 */ /* 0x000764000c1e1100 */
.L_x_39:
[----:B------:R-:W-:Y:S05]  /*34d0*/  BSYNC B1 ;  /* 0x0000000000017941 */ /* 0x000fea0003800000 */
.L_x_38:
[----:B-----5:R-:W-:Y:S01]  /*34e0*/  LOP3.LUT R0, R0, 0xff, RZ, 0xc0, !PT ;  /* 0x000000ff00007812 */ /* 0x020fe200078ec0ff */
[----:B------:R-:W-:Y:S01]  /*34f0*/  BSSY B1, `(.L_x_40) ;  /* 0x0000013000017945 */ /* 0x000fe20003800000 */
[----:B--2---:R-:W-:Y:S02]  /*3500*/  IADD3 R29, P1, R26, 0x8, RZ ;  /* 0x000000081a1d7810 */ /* 0x004fe40007f3e0ff */
[----:B------:R-:W-:-:S03]  /*3510*/  F2FP.F16.E4M3.UNPACK_B R0, R0 ;  /* 0x00000000ff00723e */ /* 0x000fc600020006ff */
[----:B------:R-:W-:Y:S01]  /*3520*/  IMAD.X R26, RZ, RZ, R27, P1 ;  /* 0x000000ffff1a7224 */ /* 0x000fe200008e061b */
[----:B------:R-:W-:Y:S01]  /*3530*/  ISETP.GE.AND P1, PT, R32, 0x9, PT ;  /* 0x000000092000780c */ /* 0x000fe20003f26270 */
[----:B------:R-:W-:Y:S02]  /*3540*/  HADD2.F32 R0, -RZ, R0.H0_H0 ;  /* 0x20000000ff007230 */ /* 0x000fe40000004100 */
[----:B------:R-:W-:Y:S01]  /*3550*/  IMAD R26, R26, UR4, RZ ;  /* 0x000000041a1a7c24 */ /* 0x000fe2000f8e02ff */
[----:B------:R-:W-:Y:S01]  /*3560*/  ISETP.LT.OR P4, PT, R28, 0x1, !P1 ;  /* 0x000000011c00780c */ /* 0x000fe20004f81670 */
[----:B------:R-:W-:-:S04]  /*3570*/  IMAD.WIDE.U32 R30, R29, UR4, R30 ;  /* 0x000000041d1e7c25 */ /* 0x000fc8000f8e001e */
[----:B------:R-:W-:Y:S01]  /*3580*/  FMUL R27, R0, R7 ;  /* 0x00000007001b7220 */ /* 0x000fe20000400000 */
[----:B------:R-:W-:Y:S01]  /*3590*/  PRMT R0, RZ, 0x7610, R0 ;  /* 0x00007610ff007816 */ /* 0x000fe20000000000 */
[----:B------:R-:W-:Y:S02]  /*35a0*/  IMAD R29, R29, UR5, R26 ;  /* 0x000000051d1d7c24 */ /* 0x000fe4000f8e021a */
[----:B------:R-:W-:Y:S01]  /*35b0*/  FFMA R27, R142, R6, R27 ;  /* 0x000000068e1b7223 */ /* 0x000fe2000000001b */
[----:B------:R-:W-:-:S04]  /*35c0*/  IADD3 R26, P2, R30, UR16, RZ ;  /* 0x000000101e1a7c10 */ /* 0x000fc8000ff5e0ff */
[----:B------:R-:W-:Y:S02]  /*35d0*/  F2FP.SATFINITE.E4M3.F32.PACK_AB_MERGE_C R33, RZ, R27, RZ ;  /* 0x0000001bff21723e */ /* 0x000fe400048070ff */
[----:B------:R-:W-:-:S03]  /*35e0*/  IADD3.X R27, R31, UR17, R29, P2, !PT ;  /* 0x000000111f1b7c10 */ /* 0x000fc600097fe41d */
[----:B------:R2:W-:Y:S01]  /*35f0*/  @!P3 STG.E.U8 desc[UR22][R10.64+0x1], R33 ;  /* 0x000001210a00b986 */ /* 0x0005e2000c101116 */
[----:B------:R-:W-:Y:S05]  /*3600*/  @P4 BRA `(.L_x_41) ;  /* 0x0000000000044947 */ /* 0x000fea0003800000 */
[----:B------:R4:W5:Y:S02]  /*3610*/  LDG.E.U8 R0, desc[UR22][R26.64] ;  /* 0x000000161a007981 */ /* 0x000964000c1e1100 */
.L_x_41:
[----:B------:R-:W-:Y:S05]  /*3620*/  BSYNC B1 ;  /* 0x0000000000017941 */ /* 0x000fea0003800000 */
.L_x_40:
        /* <DEDUP_REMOVED lines=12> */
.L_x_43:
[----:B------:R-:W-:Y:S05]  /*36f0*/  BSYNC B1 ;  /* 0x0000000000017941 */ /* 0x000fea0003800000 */
.L_x_42:
[----:B-----5:R-:W-:Y:S01]  /*3700*/  LOP3.LUT R0, R0, 0xff, RZ, 0xc0, !PT ;  /* 0x000000ff00007812 */ /* 0x020fe200078ec0ff */
[----:B------:R-:W-:Y:S01]  /*3710*/  BSSY B1, `(.L_x_44) ;  /* 0x000000b000017945 */ /* 0x000fe20003800000 */
[----:B------:R-:W-:Y:S02]  /*3720*/  ISETP.LT.OR P3, PT, R28, 0x9, !P0 ;  /* 0x000000091c00780c */ /* 0x000fe40004761670 */
[----:B------:R-:W-:-:S05]  /*3730*/  F2FP.F16.E4M3.UNPACK_B R0, R0 ;  /* 0x00000000ff00723e */ /* 0x000fca00020006ff */
[----:B------:R-:W-:-:S05]  /*3740*/  HADD2.F32 R0, -RZ, R0.H0_H0 ;  /* 0x20000000ff007230 */ /* 0x000fca0000004100 */
[----:B0-----:R-:W-:Y:S01]  /*3750*/  FMUL R29, R0, R7 ;  /* 0x00000007001d7220 */ /* 0x001fe20000400000 */
[----:B------:R-:W-:-:S03]  /*3760*/  PRMT R0, RZ, 0x7610, R0 ;  /* 0x00007610ff007816 */ /* 0x000fc60000000000 */
[----:B------:R-:W-:-:S05]  /*3770*/  FFMA R29, R140, R6, R29 ;  /* 0x000000068c1d7223 */ /* 0x000fca000000001d */
[----:B------:R-:W-:-:S05]  /*3780*/  F2FP.SATFINITE.E4M3.F32.PACK_AB_MERGE_C R29, RZ, R29, RZ ;  /* 0x0000001dff1d723e */ /* 0x000fca00048070ff */
[----:B------:R0:W-:Y:S01]  /*3790*/  @!P2 STG.E.U8 desc[UR22][R4.64+0x1], R29 ;  /* 0x0000011d0400a986 */ /* 0x0001e2000c101116 */
[----:B------:R-:W-:Y:S05]  /*37a0*/  @P3 BRA `(.L_x_45) ;  /* 0x0000000000043947 */ /* 0x000fea0003800000 */
[----:B------:R0:W5:Y:S02]  /*37b0*/  LDG.E.U8 R0, desc[UR22][R24.64+0x8] ;  /* 0x0000081618007981 */ /* 0x000164000c1e1100 */
.L_x_45:
[----:B------:R-:W-:Y:S05]  /*37c0*/  BSYNC B1 ;  /* 0x0000000000017941 */ /* 0x000fea0003800000 */
.L_x_44:
[----:B-----5:R-:W-:Y:S01]  /*37d0*/  LOP3.LUT R0, R0, 0xff, RZ, 0xc0, !PT ;  /* 0x000000ff00007812 */ /* 0x020fe200078ec0ff */
[----:B------:R-:W-:Y:S01]  /*37e0*/  BSSY B1, `(.L_x_46) ;  /* 0x000000b000017945 */ /* 0x000fe20003800000 */
[----:B------:R-:W-:Y:S02]  /*37f0*/  ISETP.LT.OR P2, PT, R28, 0xa, !P0 ;  /* 0x0000000a1c00780c */ /* 0x000fe40004741670 */
[----:B------:R-:W-:-:S05]  /*3800*/  F2FP.F16.E4M3.UNPACK_B R0, R0 ;  /* 0x00000000ff00723e */ /* 0x000fca00020006ff */
[----:B------:R-:W-:-:S05]  /*3810*/  HADD2.F32 R0, -RZ, R0.H0_H0 ;  /* 0x20000000ff007230 */ /* 0x000fca0000004100 */
[----:B------:R-:W-:-:S04]  /*3820*/  FMUL R0, R0, R7 ;  /* 0x0000000700007220 */ /* 0x000fc80000400000 */
[----:B------:R-:W-:-:S05]  /*3830*/  FFMA R0, R139, R6, R0 ;  /* 0x000000068b007223 */ /* 0x000fca0000000000 */
[----:B0-----:R-:W-:Y:S02]  /*3840*/  F2FP.SATFINITE.E4M3.F32.PACK_AB_MERGE_C R29, RZ, R0, RZ ;  /* 0x00000000ff1d723e */ /* 0x001fe400048070ff */
[----:B------:R-:W-:-:S03]  /*3850*/  PRMT R0, RZ, 0x7610, R0 ;  /* 0x00007610ff007816 */ /* 0x000fc60000000000 */
[----:B------:R0:W-:Y:S01]  /*3860*/  @!P3 STG.E.U8 desc[UR22][R10.64+0x8], R29 ;  /* 0x0000081d0a00b986 */ /* 0x0001e2000c101116 */
[----:B------:R-:W-:Y:S05]  /*3870*/  @P2 BRA `(.L_x_47) ;  /* 0x0000000000042947 */ /* 0x000fea0003800000 */
[----:B------:R0:W5:Y:S02]  /*3880*/  LDG.E.U8 R0, desc[UR22][R24.64+0x9] ;  /* 0x0000091618007981 */ /* 0x000164000c1e1100 */
.L_x_47:
[----:B------:R-:W-:Y:S05]  /*3890*/  BSYNC B1 ;  /* 0x0000000000017941 */ /* 0x000fea0003800000 */
.L_x_46:
        /* <DEDUP_REMOVED lines=12> */
.L_x_49:
[----:B------:R-:W-:Y:S05]  /*3960*/  BSYNC B1 ;  /* 0x0000000000017941 */ /* 0x000fea0003800000 */
.L_x_48:
        /* <DEDUP_REMOVED lines=12> */
.L_x_51:
[----:B------:R-:W-:Y:S05]  /*3a30*/  BSYNC B1 ;  /* 0x0000000000017941 */ /* 0x000fea0003800000 */
.L_x_50:
        /* <DEDUP_REMOVED lines=12> */
.L_x_53:
[----:B------:R-:W-:Y:S05]  /*3b00*/  BSYNC B1 ;  /* 0x0000000000017941 */ /* 0x000fea0003800000 */
.L_x_52:
        /* <DEDUP_REMOVED lines=12> */
.L_x_55:
[----:B------:R-:W-:Y:S05]  /*3bd0*/  BSYNC B1 ;  /* 0x0000000000017941 */ /* 0x000fea0003800000 */
.L_x_54:
        /* <DEDUP_REMOVED lines=12> */
.L_x_57:
[----:B------:R-:W-:Y:S05]  /*3ca0*/  BSYNC B1 ;  /* 0x0000000000017941 */ /* 0x000fea0003800000 */
.L_x_56:
        /* <DEDUP_REMOVED lines=12> */
.L_x_59:
[----:B------:R-:W-:Y:S05]  /*3d70*/  BSYNC B1 ;  /* 0x0000000000017941 */ /* 0x000fea0003800000 */
.L_x_58:
        /* <DEDUP_REMOVED lines=12> */
.L_x_61:
[----:B------:R-:W-:Y:S05]  /*3e40*/  BSYNC B1 ;  /* 0x0000000000017941 */ /* 0x000fea0003800000 */
.L_x_60:
        /* <DEDUP_REMOVED lines=12> */
.L_x_63:
[----:B------:R-:W-:Y:S05]  /*3f10*/  BSYNC B1 ;  /* 0x0000000000017941 */ /* 0x000fea0003800000 */
.L_x_62:
        /* <DEDUP_REMOVED lines=12> */
.L_x_65:
[----:B------:R-:W-:Y:S05]  /*3fe0*/  BSYNC B1 ;  /* 0x0000000000017941 */ /* 0x000fea0003800000 */
.L_x_64:
        /* <DEDUP_REMOVED lines=12> */
.L_x_67:
[----:B------:R-:W-:Y:S05]  /*40b0*/  BSYNC B1 ;  /* 0x0000000000017941 */ /* 0x000fea0003800000 */
.L_x_66:
        /* <DEDUP_REMOVED lines=12> */
.L_x_69:
[----:B------:R-:W-:Y:S05]  /*4180*/  BSYNC B1 ;  /* 0x0000000000017941 */ /* 0x000fea0003800000 */
.L_x_68:
        /* <DEDUP_REMOVED lines=12> */
.L_x_71:
[----:B------:R-:W-:Y:S05]  /*4250*/  BSYNC B1 ;  /* 0x0000000000017941 */ /* 0x000fea0003800000 */
.L_x_70:
        /* <DEDUP_REMOVED lines=12> */
.L_x_73:
[----:B------:R-:W-:Y:S05]  /*4320*/  BSYNC B1 ;  /* 0x0000000000017941 */ /* 0x000fea0003800000 */
.L_x_72:
        /* <DEDUP_REMOVED lines=12> */
.L_x_75:
[----:B------:R-:W-:Y:S05]  /*43f0*/  BSYNC B1 ;  /* 0x0000000000017941 */ /* 0x000fea0003800000 */
.L_x_74:
        /* <DEDUP_REMOVED lines=12> */
.L_x_77:
[----:B------:R-:W-:Y:S05]  /*44c0*/  BSYNC B1 ;  /* 0x0000000000017941 */ /* 0x000fea0003800000 */
.L_x_76:
        /* <DEDUP_REMOVED lines=12> */
.L_x_79:
[----:B------:R-:W-:Y:S05]  /*4590*/  BSYNC B1 ;  /* 0x0000000000017941 */ /* 0x000fea0003800000 */
.L_x_78:
        /* <DEDUP_REMOVED lines=12> */
.L_x_81:
[----:B------:R-:W-:Y:S05]  /*4660*/  BSYNC B1 ;  /* 0x0000000000017941 */ /* 0x000fea0003800000 */
.L_x_80:
        /* <DEDUP_REMOVED lines=12> */
.L_x_83:
[----:B------:R-:W-:Y:S05]  /*4730*/  BSYNC B1 ;  /* 0x0000000000017941 */ /* 0x000fea0003800000 */
.L_x_82:
        /* <DEDUP_REMOVED lines=12> */
.L_x_85:
[----:B------:R-:W-:Y:S05]  /*4800*/  BSYNC B1 ;  /* 0x0000000000017941 */ /* 0x000fea0003800000 */
.L_x_84:
        /* <DEDUP_REMOVED lines=12> */
.L_x_87:
[----:B------:R-:W-:Y:S05]  /*48d0*/  BSYNC B1 ;  /* 0x0000000000017941 */ /* 0x000fea0003800000 */
.L_x_86:
        /* <DEDUP_REMOVED lines=12> */
.L_x_89:
[----:B------:R-:W-:Y:S05]  /*49a0*/  BSYNC B1 ;  /* 0x0000000000017941 */ /* 0x000fea0003800000 */
.L_x_88:
        /* <DEDUP_REMOVED lines=12> */
.L_x_91:
[----:B------:R-:W-:Y:S05]  /*4a70*/  BSYNC B1 ;  /* 0x0000000000017941 */ /* 0x000fea0003800000 */
.L_x_90:
        /* <DEDUP_REMOVED lines=12> */
.L_x_93:
[----:B------:R-:W-:Y:S05]  /*4b40*/  BSYNC B1 ;  /* 0x0000000000017941 */ /* 0x000fea0003800000 */
.L_x_92:
        /* <DEDUP_REMOVED lines=12> */
.L_x_95:
[----:B------:R-:W-:Y:S05]  /*4c10*/  BSYNC B1 ;  /* 0x0000000000017941 */ /* 0x000fea0003800000 */
.L_x_94:
        /* <DEDUP_REMOVED lines=12> */
.L_x_97:
[----:B------:R-:W-:Y:S05]  /*4ce0*/  BSYNC B1 ;  /* 0x0000000000017941 */ /* 0x000fea0003800000 */
.L_x_96:
        /* <DEDUP_REMOVED lines=12> */
.L_x_99:
[----:B------:R-:W-:Y:S05]  /*4db0*/  BSYNC B1 ;  /* 0x0000000000017941 */ /* 0x000fea0003800000 */
.L_x_98:
        /* <DEDUP_REMOVED lines=12> */
.L_x_101:
[----:B------:R-:W-:Y:S05]  /*4e80*/  BSYNC B1 ;  /* 0x0000000000017941 */ /* 0x000fea0003800000 */
.L_x_100:
        /* <DEDUP_REMOVED lines=12> */
.L_x_103:
[----:B------:R-:W-:Y:S05]  /*4f50*/  BSYNC B1 ;  /* 0x0000000000017941 */ /* 0x000fea0003800000 */
.L_x_102:
        /* <DEDUP_REMOVED lines=12> */
.L_x_105:
[----:B------:R-:W-:Y:S05]  /*5020*/  BSYNC B1 ;  /* 0x0000000000017941 */ /* 0x000fea0003800000 */
.L_x_104:
        /* <DEDUP_REMOVED lines=12> */
.L_x_107:
[----:B------:R-:W-:Y:S05]  /*50f0*/  BSYNC B1 ;  /* 0x0000000000017941 */ /* 0x000fea0003800000 */
.L_x_106:
        /* <DEDUP_REMOVED lines=12> */
.L_x_109:
[----:B------:R-:W-:Y:S05]  /*51c0*/  BSYNC B1 ;  /* 0x0000000000017941 */ /* 0x000fea0003800000 */
.L_x_108:
        /* <DEDUP_REMOVED lines=12> */
.L_x_111:
[----:B------:R-:W-:Y:S05]  /*5290*/  BSYNC B1 ;  /* 0x0000000000017941 */ /* 0x000fea0003800000 */
.L_x_110:
        /* <DEDUP_REMOVED lines=12> */
.L_x_113:
[----:B------:R-:W-:Y:S05]  /*5360*/  BSYNC B1 ;  /* 0x0000000000017941 */ /* 0x000fea0003800000 */
.L_x_112:
        /* <DEDUP_REMOVED lines=12> */
.L_x_115:
[----:B------:R-:W-:Y:S05]  /*5430*/  BSYNC B1 ;  /* 0x0000000000017941 */ /* 0x000fea0003800000 */
.L_x_114:
        /* <DEDUP_REMOVED lines=12> */
.L_x_117:
[----:B------:R-:W-:Y:S05]  /*5500*/  BSYNC B1 ;  /* 0x0000000000017941 */ /* 0x000fea0003800000 */
.L_x_116:
        /* <DEDUP_REMOVED lines=12> */
.L_x_119:
[----:B------:R-:W-:Y:S05]  /*55d0*/  BSYNC B1 ;  /* 0x0000000000017941 */ /* 0x000fea0003800000 */
.L_x_118:
        /* <DEDUP_REMOVED lines=12> */
.L_x_121:
[----:B------:R-:W-:Y:S05]  /*56a0*/  BSYNC B1 ;  /* 0x0000000000017941 */ /* 0x000fea0003800000 */
.L_x_120:
        /* <DEDUP_REMOVED lines=12> */
.L_x_123:
[----:B------:R-:W-:Y:S05]  /*5770*/  BSYNC B1 ;  /* 0x0000000000017941 */ /* 0x000fea0003800000 */
.L_x_122:
        /* <DEDUP_REMOVED lines=12> */
.L_x_125:
[----:B------:R-:W-:Y:S05]  /*5840*/  BSYNC B1 ;  /* 0x0000000000017941 */ /* 0x000fea0003800000 */
.L_x_124:
        /* <DEDUP_REMOVED lines=12> */
.L_x_127:
[----:B------:R-:W-:Y:S05]  /*5910*/  BSYNC B1 ;  /* 0x0000000000017941 */ /* 0x000fea0003800000 */
.L_x_126:
        /* <DEDUP_REMOVED lines=12> */
.L_x_129:
[----:B------:R-:W-:Y:S05]  /*59e0*/  BSYNC B1 ;  /* 0x0000000000017941 */ /* 0x000fea0003800000 */
.L_x_128:
        /* <DEDUP_REMOVED lines=12> */
.L_x_131:
[----:B------:R-:W-:Y:S05]  /*5ab0*/  BSYNC B1 ;  /* 0x0000000000017941 */ /* 0x000fea0003800000 */
.L_x_130:
        /* <DEDUP_REMOVED lines=12> */
.L_x_133:
[----:B------:R-:W-:Y:S05]  /*5b80*/  BSYNC B1 ;  /* 0x0000000000017941 */ /* 0x000fea0003800000 */
.L_x_132:
        /* <DEDUP_REMOVED lines=12> */
.L_x_135:
[----:B------:R-:W-:Y:S05]  /*5c50*/  BSYNC B1 ;  /* 0x0000000000017941 */ /* 0x000fea0003800000 */
.L_x_134:
        /* <DEDUP_REMOVED lines=12> */
.L_x_137:
[----:B------:R-:W-:Y:S05]  /*5d20*/  BSYNC B1 ;  /* 0x0000000000017941 */ /* 0x000fea0003800000 */
.L_x_136:
        /* <DEDUP_REMOVED lines=12> */
.L_x_139:
[----:B------:R-:W-:Y:S05]  /*5df0*/  BSYNC B1 ;  /* 0x0000000000017941 */ /* 0x000fea0003800000 */
.L_x_138:
        /* <DEDUP_REMOVED lines=12> */
.L_x_141:
[----:B------:R-:W-:Y:S05]  /*5ec0*/  BSYNC B1 ;  /* 0x0000000000017941 */ /* 0x000fea0003800000 */
.L_x_140:
        /* <DEDUP_REMOVED lines=12> */
.L_x_143:
[----:B------:R-:W-:Y:S05]  /*5f90*/  BSYNC B1 ;  /* 0x0000000000017941 */ /* 0x000fea0003800000 */
.L_x_142:
        /* <DEDUP_REMOVED lines=12> */
.L_x_145:
[----:B------:R-:W-:Y:S05]  /*6060*/  BSYNC B1 ;  /* 0x0000000000017941 */ /* 0x000fea0003800000 */
.L_x_144:
        /* <DEDUP_REMOVED lines=12> */
.L_x_147:
[----:B------:R-:W-:Y:S05]  /*6130*/  BSYNC B1 ;  /* 0x0000000000017941 */ /* 0x000fea0003800000 */
.L_x_146:
        /* <DEDUP_REMOVED lines=12> */
.L_x_149:
[----:B------:R-:W-:Y:S05]  /*6200*/  BSYNC B1 ;  /* 0x0000000000017941 */ /* 0x000fea0003800000 */
.L_x_148:
        /* <DEDUP_REMOVED lines=12> */
.L_x_151:
[----:B------:R-:W-:Y:S05]  /*62d0*/  BSYNC B1 ;  /* 0x0000000000017941 */ /* 0x000fea0003800000 */
.L_x_150:
        /* <DEDUP_REMOVED lines=12> */
.L_x_153:
[----:B------:R-:W-:Y:S05]  /*63a0*/  BSYNC B1 ;  /* 0x0000000000017941 */ /* 0x000fea0003800000 */
.L_x_152:
        /* <DEDUP_REMOVED lines=12> */
.L_x_155:
[----:B------:R-:W-:Y:S05]  /*6470*/  BSYNC B1 ;  /* 0x0000000000017941 */ /* 0x000fea0003800000 */
.L_x_154:
        /* <DEDUP_REMOVED lines=12> */
.L_x_157:
[----:B------:R-:W-:Y:S05]  /*6540*/  BSYNC B1 ;  /* 0x0000000000017941 */ /* 0x000fea0003800000 */
.L_x_156:
        /* <DEDUP_REMOVED lines=12> */
.L_x_159:
[----:B------:R-:W-:Y:S05]  /*6610*/  BSYNC B1 ;  /* 0x0000000000017941 */ /* 0x000fea0003800000 */
.L_x_158:
        /* <DEDUP_REMOVED lines=12> */
.L_x_161:
[----:B------:R-:W-:Y:S05]  /*66e0*/  BSYNC B1 ;  /* 0x0000000000017941 */ /* 0x000fea0003800000 */
.L_x_160:
[----:B-----5:R-:W-:Y:S01]  /*66f0*/  LOP3.LUT R0, R0, 0xff, RZ, 0xc0, !PT ;  /* 0x000000ff00007812 */ /* 0x020fe200078ec0ff */
[----:B------:R-:W-:Y:S01]  /*6700*/  BSSY B1, `(.L_x_162) ;  /* 0x000000b000017945 */ /* 0x000fe20003800000 */
[----:B------:R-:W-:Y:S02]  /*6710*/  ISETP.LT.OR P1, PT, R28, 0x7a, !P1 ;  /* 0x0000007a1c00780c */ /* 0x000fe40004f21670 */
[----:B------:R-:W-:-:S05]  /*6720*/  F2FP.F16.E4M3.UNPACK_B R0, R0 ;  /* 0x00000000ff00723e */ /* 0x000fca00020006ff */
[----:B------:R-:W-:-:S05]  /*6730*/  HADD2.F32 R0, -RZ, R0.H0_H0 ;  /* 0x20000000ff007230 */ /* 0x000fca0000004100 */
[----:B------:R-:W-:-:S04]  /*6740*/  FMUL R0, R0, R7 ;  /* 0x0000000700007220 */ /* 0x000fc80000400000 */
[----:B------:R-:W-:-:S05]  /*6750*/  FFMA R0, R19, R6, R0 ;  /* 0x0000000613007223 */ /* 0x000fca0000000000 */
[----:B0-2---:R-:W-:Y:S02]  /*6760*/  F2FP.SATFINITE.E4M3.F32.PACK_AB_MERGE_C R11, RZ, R0, RZ ;  /* 0x00000000ff0b723e */ /* 0x005fe400048070ff */
[----:B------:R-:W-:-:S03]  /*6770*/  PRMT R0, RZ, 0x7610, R0 ;  /* 0x00007610ff007816 */ /* 0x000fc60000000000 */
[----:B------:R0:W-:Y:S01]  /*6780*/  @!P2 STG.E.U8 desc[UR22][R4.64+0x78], R11 ;  /* 0x0000780b0400a986 */ /* 0x0001e2000c101116 */
[----:B------:R-:W-:Y:S05]  /*6790*/  @P1 BRA `(.L_x_163) ;  /* 0x0000000000041947 */ /* 0x000fea0003800000 */
[----:B------:R2:W5:Y:S02]  /*67a0*/  LDG.E.U8 R0, desc[UR22][R26.64+0x79] ;  /* 0x000079161a007981 */ /* 0x000564000c1e1100 */
.L_x_163:
[----:B------:R-:W-:Y:S05]  /*67b0*/  BSYNC B1 ;  /* 0x0000000000017941 */ /* 0x000fea0003800000 */
.L_x_162:
[----:B------:R-:W-:Y:S05]  /*67c0*/  @P1 BRA `(.L_x_164) ;  /* 0x0000001000281947 */ /* 0x000fea0003800000 */
[----:B-----5:R-:W-:-:S04]  /*67d0*/  LOP3.LUT R0, R0, 0xff, RZ, 0xc0, !PT ;  /* 0x000000ff00007812 */ /* 0x020fc800078ec0ff */
[----:B------:R-:W-:-:S05]  /*67e0*/  F2FP.F16.E4M3.UNPACK_B R0, R0 ;  /* 0x00000000ff00723e */ /* 0x000fca00020006ff */
[----:B------:R-:W-:-:S05]  /*67f0*/  HADD2.F32 R0, -RZ, R0.H0_H0 ;  /* 0x20000000ff007230 */ /* 0x000fca0000004100 */
[----:B0-----:R-:W-:-:S04]  /*6800*/  FMUL R11, R0, R7 ;  /* 0x00000007000b7220 */ /* 0x001fc80000400000 */
[----:B------:R-:W-:-:S05]  /*6810*/  FFMA R11, R18, R6, R11 ;  /* 0x00000006120b7223 */ /* 0x000fca000000000b */
[----:B------:R-:W-:-:S05]  /*6820*/  F2FP.SATFINITE.E4M3.F32.PACK_AB_MERGE_C R11, RZ, R11, RZ ;  /* 0x0000000bff0b723e */ /* 0x000fca00048070ff */
[----:B------:R0:W-:Y:S01]  /*6830*/  STG.E.U8 desc[UR22][R4.64+0x79], R11 ;  /* 0x0000790b04007986 */ /* 0x0001e2000c101116 */
[----:B------:R-:W-:Y:S05]  /*6840*/  BRA `(.L_x_164) ;  /* 0x0000001000087947 */ /* 0x000fea0003800000 */
.L_x_35:
[C---:B------:R-:W-:Y:S01]  /*6850*/  ISETP.GE.AND P1, PT, R32.reuse, 0x1, PT ;  /* 0x000000012000780c */ /* 0x040fe20003f26270 */
[-C--:B------:R-:W-:Y:S01]  /*6860*/  FMUL R143, R143, R6.reuse ;  /* 0x000000068f8f7220 */ /* 0x080fe20000400000 */
[----:B------:R-:W-:Y:S01]  /*6870*/  ISETP.GE.AND P0, PT, R32, 0x9, PT ;  /* 0x000000092000780c */ /* 0x000fe20003f06270 */
[-C--:B------:R-:W-:Y:S01]  /*6880*/  FMUL R142, R142, R6.reuse ;  /* 0x000000068e8e7220 */ /* 0x080fe20000400000 */
[C---:B------:R-:W-:Y:S01]  /*6890*/  ISETP.LT.OR P2, PT, R28.reuse, 0x1, !P1 ;  /* 0x000000011c00780c */ /* 0x040fe20004f41670 */
[-C--:B------:R-:W-:Y:S01]  /*68a0*/  FMUL R141, R141, R6.reuse ;  /* 0x000000068d8d7220 */ /* 0x080fe20000400000 */
[----:B------:R-:W-:Y:S01]  /*68b0*/  ISETP.LT.OR P3, PT, R28, 0x2, !P1 ;  /* 0x000000021c00780c */ /* 0x000fe20004f61670 */
[-C--:B------:R-:W-:Y:S01]  /*68c0*/  FMUL R140, R140, R6.reuse ;  /* 0x000000068c8c7220 */ /* 0x080fe20000400000 */
[----:B------:R-:W-:Y:S01]  /*68d0*/  ISETP.LT.OR P4, PT, R28, 0x1, !P0 ;  /* 0x000000011c00780c */ /* 0x000fe20004781670 */
[-C--:B------:R-:W-:Y:S01]  /*68e0*/  FMUL R139, R139, R6.reuse ;  /* 0x000000068b8b7220 */ /* 0x080fe20000400000 */
[----:B------:R-:W-:Y:S01]  /*68f0*/  F2FP.SATFINITE.E4M3.F32.PACK_AB_MERGE_C R143, RZ, R143, RZ ;  /* 0x0000008fff8f723e */ /* 0x000fe200048070ff */
[----:B------:R-:W-:Y:S01]  /*6900*/  FMUL R138, R138, R6 ;  /* 0x000000068a8a7220 */ /* 0x000fe20000400000 */
[----:B------:R-:W-:Y:S01]  /*6910*/  F2FP.SATFINITE.E4M3.F32.PACK_AB_MERGE_C R25, RZ, R142, RZ ;  /* 0x0000008eff19723e */ /* 0x000fe200048070ff */
[-C--:B------:R-:W-:Y:S01]  /*6920*/  FMUL R137, R137, R6.reuse ;  /* 0x0000000689897220 */ /* 0x080fe20000400000 */
[----:B------:R-:W-:Y:S01]  /*6930*/  F2FP.SATFINITE.E4M3.F32.PACK_AB_MERGE_C R141, RZ, R141, RZ ;  /* 0x0000008dff8d723e */ /* 0x000fe200048070ff */
[-C--:B------:R-:W-:Y:S01]  /*6940*/  FMUL R136, R136, R6.reuse ;  /* 0x0000000688887220 */ /* 0x080fe20000400000 */
[C---:B------:R-:W-:Y:S01]  /*6950*/  ISETP.LT.OR P5, PT, R28.reuse, 0x9, !P0 ;  /* 0x000000091c00780c */ /* 0x040fe200047a1670 */
[----:B------:R-:W-:Y:S01]  /*6960*/  @!P2 STG.E.U8 desc[UR22][R10.64], R143 ;  /* 0x0000008f0a00a986 */ /* 0x000fe2000c101116 */
[C---:B------:R-:W-:Y:S01]  /*6970*/  ISETP.LT.OR P2, PT, R28.reuse, 0x2, !P0 ;  /* 0x000000021c00780c */ /* 0x040fe20004741670 */
[-C--:B------:R-:W-:Y:S01]  /*6980*/  FMUL R135, R135, R6.reuse ;  /* 0x0000000687877220 */ /* 0x080fe20000400000 */
[C---:B------:R-:W-:Y:S01]  /*6990*/  ISETP.LT.OR P6, PT, R28.reuse, 0xa, !P0 ;  /* 0x0000000a1c00780c */ /* 0x040fe200047c1670 */
[----:B------:R1:W-:Y:S01]  /*69a0*/  @!P3 STG.E.U8 desc[UR22][R10.64+0x1], R25 ;  /* 0x000001190a00b986 */ /* 0x0003e2000c101116 */
[----:B------:R-:W-:Y:S01]  /*69b0*/  ISETP.LT.OR P3, PT, R28, 0x9, !P1 ;  /* 0x000000091c00780c */ /* 0x000fe20004f61670 */
[-C--:B------:R-:W-:Y:S01]  /*69c0*/  FMUL R134, R134, R6.reuse ;  /* 0x0000000686867220 */ /* 0x080fe20000400000 */
[----:B------:R-:W-:Y:S01]  /*69d0*/  F2FP.SATFINITE.E4M3.F32.PACK_AB_MERGE_C R139, RZ, R139, RZ ;  /* 0x0000008bff8b723e */ /* 0x000fe200048070ff */
[----:B------:R-:W-:Y:S01]  /*69e0*/  @!P4 STG.E.U8 desc[UR22][R4.64], R141 ;  /* 0x0000008d0400c986 */ /* 0x000fe2000c101116 */
[----:B------:R-:W-:Y:S01]  /*69f0*/  ISETP.LT.OR P4, PT, R28, 0xa, !P1 ;  /* 0x0000000a1c00780c */ /* 0x000fe20004f81670 */
[----:B------:R-:W-:Y:S01]  /*6a00*/  FMUL R133, R133, R6 ;  /* 0x0000000685857220 */ /* 0x000fe20000400000 */
[----:B------:R-:W-:Y:S01]  /*6a10*/  F2FP.SATFINITE.E4M3.F32.PACK_AB_MERGE_C R27, RZ, R138, RZ ;  /* 0x0000008aff1b723e */ /* 0x000fe200048070ff */
[-C--:B------:R-:W-:Y:S01]  /*6a20*/  FMUL R132, R132, R6.reuse ;  /* 0x0000000684847220 */ /* 0x080fe20000400000 */
[----:B------:R-:W-:Y:S01]  /*6a30*/  F2FP.SATFINITE.E4M3.F32.PACK_AB_MERGE_C R137, RZ, R137, RZ ;  /* 0x00000089ff89723e */ /* 0x000fe200048070ff */
[----:B------:R-:W-:Y:S01]  /*6a40*/  FMUL R131, R131, R6 ;  /* 0x0000000683837220 */ /* 0x000fe20000400000 */
[----:B------:R-:W-:Y:S01]  /*6a50*/  F2FP.SATFINITE.E4M3.F32.PACK_AB_MERGE_C R29, RZ, R136, RZ ;  /* 0x00000088ff1d723e */ /* 0x000fe200048070ff */
[----:B------:R-:W-:Y:S01]  /*6a60*/  FMUL R130, R130, R6 ;  /* 0x0000000682827220 */ /* 0x000fe20000400000 */
[----:B-1----:R-:W-:Y:S01]  /*6a70*/  F2FP.SATFINITE.E4M3.F32.PACK_AB_MERGE_C R25, RZ, R140, RZ ;  /* 0x0000008cff19723e */ /* 0x002fe200048070ff */
[-C--:B------:R-:W-:Y:S01]  /*6a80*/  FMUL R129, R129, R6.reuse ;  /* 0x0000000681817220 */ /* 0x080fe20000400000 */
[----:B------:R-:W-:Y:S01]  /*6a90*/  F2FP.SATFINITE.E4M3.F32.PACK_AB_MERGE_C R135, RZ, R135, RZ ;  /* 0x00000087ff87723e */ /* 0x000fe200048070ff */
[-C--:B------:R-:W-:Y:S01]  /*6aa0*/  FMUL R128, R128, R6.reuse ;  /* 0x0000000680807220 */ /* 0x080fe20000400000 */
[----:B------:R-:W-:Y:S01]  /*6ab0*/  F2FP.SATFINITE.E4M3.F32.PACK_AB_MERGE_C R133, RZ, R133, RZ ;  /* 0x00000085ff85723e */ /* 0x000fe200048070ff */
[----:B------:R1:W-:Y:S01]  /*6ac0*/  @!P2 STG.E.U8 desc[UR22][R4.64+0x1], R25 ;  /* 0x000001190400a986 */ /* 0x0003e2000c101116 */
[C---:B------:R-:W-:Y:S01]  /*6ad0*/  ISETP.LT.OR P2, PT, R28.reuse, 0x19, !P1 ;  /* 0x000000191c00780c */ /* 0x040fe20004f41670 */
[-C--:B------:R-:W-:Y:S01]  /*6ae0*/  FMUL R127, R127, R6.reuse ;  /* 0x000000067f7f7220 */ /* 0x080fe20000400000 */
[----:B------:R-:W-:Y:S01]  /*6af0*/  F2FP.SATFINITE.E4M3.F32.PACK_AB_MERGE_C R131, RZ, R131, RZ ;  /* 0x00000083ff83723e */ /* 0x000fe200048070ff */
[----:B------:R-:W-:Y:S01]  /*6b00*/  @!P3 STG.E.U8 desc[UR22][R10.64+0x8], R139 ;  /* 0x0000088b0a00b986 */ /* 0x000fe2000c101116 */
[----:B------:R-:W-:Y:S01]  /*6b10*/  ISETP.LT.OR P3, PT, R28, 0x11, !P1 ;  /* 0x000000111c00780c */ /* 0x000fe20004f61670 */
        /* <DEDUP_REMOVED lines=8> */
[----:B------:R-:W-:Y:S01]  /*6ba0*/  FMUL R124, R124, R6 ;  /* 0x000000067c7c7220 */ /* 0x000fe20000400000 */
[----:B-1----:R-:W-:Y:S01]  /*6bb0*/  F2FP.SATFINITE.E4M3.F32.PACK_AB_MERGE_C R25, RZ, R134, RZ ;  /* 0x00000086ff19723e */ /* 0x002fe200048070ff */
[----:B------:R1:W-:Y:S01]  /*6bc0*/  @!P6 STG.E.U8 desc[UR22][R4.64+0x9], R29 ;  /* 0x0000091d0400e986 */ /* 0x0003e2000c101116 */
[----:B------:R-:W-:Y:S01]  /*6bd0*/  ISETP.LT.OR P6, PT, R28, 0x12, !P0 ;  /* 0x000000121c00780c */ /* 0x000fe200047c1670 */
[-C--:B------:R-:W-:Y:S01]  /*6be0*/  FMUL R123, R123, R6.reuse ;  /* 0x000000067b7b7220 */ /* 0x080fe20000400000 */
[----:B------:R-:W-:Y:S01]  /*6bf0*/  FMUL R122, R122, R6 ;  /* 0x000000067a7a7220 */ /* 0x000fe20000400000 */
[----:B--2---:R-:W-:Y:S01]  /*6c00*/  F2FP.SATFINITE.E4M3.F32.PACK_AB_MERGE_C R27, RZ, R132, RZ ;  /* 0x00000084ff1b723e */ /* 0x004fe200048070ff */
[----:B------:R-:W-:Y:S01]  /*6c10*/  @!P3 STG.E.U8 desc[UR22][R10.64+0x10], R135 ;  /* 0x000010870a00b986 */ /* 0x000fe2000c101116 */
[C---:B------:R-:W-:Y:S01]  /*6c20*/  ISETP.LT.OR P3, PT, R28.reuse, 0x1a, !P1 ;  /* 0x0000001a1c00780c */ /* 0x040fe20004f61670 */
[-C--:B------:R-:W-:Y:S01]  /*6c30*/  FMUL R121, R121, R6.reuse ;  /* 0x0000000679797220 */ /* 0x080fe20000400000 */
[----:B------:R-:W-:Y:S01]  /*6c40*/  F2FP.SATFINITE.E4M3.F32.PACK_AB_MERGE_C R125, RZ, R125, RZ ;  /* 0x0000007dff7d723e */ /* 0x000fe200048070ff */
[----:B------:R2:W-:Y:S01]  /*6c50*/  @!P4 STG.E.U8 desc[UR22][R10.64+0x11], R25 ;  /* 0x000011190a00c986 */ /* 0x0005e2000c101116 */
[----:B------:R-:W-:Y:S01]  /*6c60*/  ISETP.LT.OR P4, PT, R28, 0x1a, !P0 ;  /* 0x0000001a1c00780c */ /* 0x000fe20004781670 */
[----:B------:R-:W-:Y:S01]  /*6c70*/  FMUL R120, R120, R6 ;  /* 0x0000000678787220 */ /* 0x000fe20000400000 */
[----:B-1----:R-:W-:Y:S01]  /*6c80*/  F2FP.SATFINITE.E4M3.F32.PACK_AB_MERGE_C R29, RZ, R126, RZ ;  /* 0x0000007eff1d723e */ /* 0x002fe200048070ff */
[----:B------:R-:W-:Y:S01]  /*6c90*/  @!P5 STG.E.U8 desc[UR22][R4.64+0x10], R133 ;  /* 0x000010850400d986 */ /* 0x000fe2000c101116 */
[C---:B------:R-:W-:Y:S01]  /*6ca0*/  ISETP.LT.OR P5, PT, R28.reuse, 0x21, !P1 ;  /* 0x000000211c00780c */ /* 0x040fe20004fa1670 */
[-C--:B------:R-:W-:Y:S01]  /*6cb0*/  FMUL R119, R119, R6.reuse ;  /* 0x0000000677777220 */ /* 0x080fe20000400000 */
[----:B------:R-:W-:Y:S01]  /*6cc0*/  F2FP.SATFINITE.E4M3.F32.PACK_AB_MERGE_C R123, RZ, R123, RZ ;  /* 0x0000007bff7b723e */ /* 0x000fe200048070ff */
[----:B------:R1:W-:Y:S01]  /*6cd0*/  @!P6 STG.E.U8 desc[UR22][R4.64+0x11], R27 ;  /* 0x0000111b0400e986 */ /* 0x0003e2000c101116 */
[----:B------:R-:W-:Y:S01]  /*6ce0*/  ISETP.LT.OR P6, PT, R28, 0x22, !P1 ;  /* 0x000000221c00780c */ /* 0x000fe20004fc1670 */
[-C--:B------:R-:W-:Y:S01]  /*6cf0*/  FMUL R118, R118, R6.reuse ;  /* 0x0000000676767220 */ /* 0x080fe20000400000 */
[----:B------:R-:W-:Y:S01]  /*6d00*/  F2FP.SATFINITE.E4M3.F32.PACK_AB_MERGE_C R121, RZ, R121, RZ ;  /* 0x00000079ff79723e */ /* 0x000fe200048070ff */
[----:B------:R-:W-:Y:S01]  /*6d10*/  @!P2 STG.E.U8 desc[UR22][R10.64+0x18], R131 ;  /* 0x000018830a00a986 */ /* 0x000fe2000c101116 */
[----:B------:R-:W-:Y:S01]  /*6d20*/  ISETP.LT.OR P2, PT, R28, 0x19, !P0 ;  /* 0x000000191c00780c */ /* 0x000fe20004741670 */
[----:B------:R-:W-:Y:S01]  /*6d30*/  FMUL R117, R117, R6 ;  /* 0x0000000675757220 */ /* 0x000fe20000400000 */
[----:B--2---:R-:W-:Y:S01]  /*6d40*/  F2FP.SATFINITE.E4M3.F32.PACK_AB_MERGE_C R25, RZ, R130, RZ ;  /* 0x00000082ff19723e */ /* 0x004fe200048070ff */
[-C--:B------:R-:W-:Y:S01]  /*6d50*/  FMUL R116, R116, R6.reuse ;  /* 0x0000000674747220 */ /* 0x080fe20000400000 */
[----:B------:R-:W-:Y:S01]  /*6d60*/  F2FP.SATFINITE.E4M3.F32.PACK_AB_MERGE_C R119, RZ, R119, RZ ;  /* 0x00000077ff77723e */ /* 0x000fe200048070ff */
[----:B------:R-:W-:Y:S01]  /*6d70*/  FMUL R115, R115, R6 ;  /* 0x0000000673737220 */ /* 0x000fe20000400000 */
[----:B------:R-:W-:Y:S01]  /*6d80*/  F2FP.SATFINITE.E4M3.F32.PACK_AB_MERGE_C R117, RZ, R117, RZ ;  /* 0x00000075ff75723e */ /* 0x000fe200048070ff */
[----:B------:R2:W-:Y:S01]  /*6d90*/  @!P3 STG.E.U8 desc[UR22][R10.64+0x19], R25 ;  /* 0x000019190a00b986 */ /* 0x0005e2000c101116 */
[----:B-1----:R-:W-:Y:S01]  /*6da0*/  F2FP.SATFINITE.E4M3.F32.PACK_AB_MERGE_C R27, RZ, R128, RZ ;  /* 0x00000080ff1b723e */ /* 0x002fe200048070ff */
[-C--:B------:R-:W-:Y:S01]  /*6db0*/  FMUL R114, R114, R6.reuse ;  /* 0x0000000672727220 */ /* 0x080fe20000400000 */
[----:B------:R-:W-:Y:S01]  /*6dc0*/  ISETP.LT.OR P3, PT, R28, 0x21, !P0 ;  /* 0x000000211c00780c */ /* 0x000fe20004761670 */
[-C--:B------:R-:W-:Y:S01]  /*6dd0*/  FMUL R113, R113, R6.reuse ;  /* 0x0000000671717220 */ /* 0x080fe20000400000 */
[-C--:B------:R-:W-:Y:S01]  /*6de0*/  FMUL R112, R112, R6.reuse ;  /* 0x0000000670707220 */ /* 0x080fe20000400000 */
[----:B------:R-:W-:Y:S01]  /*6df0*/  @!P2 STG.E.U8 desc[UR22][R4.64+0x18], R129 ;  /* 0x000018810400a986 */ /* 0x000fe2000c101116 */
[C---:B------:R-:W-:Y:S01]  /*6e00*/  ISETP.LT.OR P2, PT, R28.reuse, 0x29, !P0 ;  /* 0x000000291c00780c */ /* 0x040fe20004741670 */
[-C--:B------:R-:W-:Y:S01]  /*6e10*/  FMUL R111, R111, R6.reuse ;  /* 0x000000066f6f7220 */ /* 0x080fe20000400000 */
[----:B------:R-:W-:Y:S01]  /*6e20*/  F2FP.SATFINITE.E4M3.F32.PACK_AB_MERGE_C R115, RZ, R115, RZ ;  /* 0x00000073ff73723e */ /* 0x000fe200048070ff */
[----:B------:R1:W-:Y:S01]  /*6e30*/  @!P4 STG.E.U8 desc[UR22][R4.64+0x19], R27 ;  /* 0x0000191b0400c986 */ /* 0x0003e2000c101116 */
[----:B------:R-:W-:Y:S01]  /*6e40*/  ISETP.LT.OR P4, PT, R28, 0x22, !P0 ;  /* 0x000000221c00780c */ /* 0x000fe20004781670 */
        /* <DEDUP_REMOVED lines=9> */
[----:B------:R-:W-:Y:S01]  /*6ee0*/  F2FP.SATFINITE.E4M3.F32.PACK_AB_MERGE_C R111, RZ, R111, RZ ;  /* 0x0000006fff6f723e */ /* 0x000fe200048070ff */
[----:B------:R-:W-:Y:S01]  /*6ef0*/  @!P3 STG.E.U8 desc[UR22][R4.64+0x20], R125 ;  /* 0x0000207d0400b986 */ /* 0x000fe2000c101116 */
[----:B-1----:R-:W-:Y:S01]  /*6f00*/  F2FP.SATFINITE.E4M3.F32.PACK_AB_MERGE_C R27, RZ, R122, RZ ;  /* 0x0000007aff1b723e */ /* 0x002fe200048070ff */
[-C--:B------:R-:W-:Y:S01]  /*6f10*/  FMUL R107, R107, R6.reuse ;  /* 0x000000066b6b7220 */ /* 0x080fe20000400000 */
[C---:B------:R-:W-:Y:S01]  /*6f20*/  ISETP.LT.OR P3, PT, R28.reuse, 0x2a, !P0 ;  /* 0x0000002a1c00780c */ /* 0x040fe20004761670 */
[----:B------:R1:W-:Y:S01]  /*6f30*/  @!P4 STG.E.U8 desc[UR22][R4.64+0x21], R25 ;  /* 0x000021190400c986 */ /* 0x0003e2000c101116 */
[----:B------:R-:W-:Y:S01]  /*6f40*/  ISETP.LT.OR P4, PT, R28, 0x32, !P1 ;  /* 0x000000321c00780c */ /* 0x000fe20004f81670 */
[-C--:B------:R-:W-:Y:S01]  /*6f50*/  FMUL R106, R106, R6.reuse ;  /* 0x000000066a6a7220 */ /* 0x080fe20000400000 */
[----:B------:R-:W-:Y:S01]  /*6f60*/  F2FP.SATFINITE.E4M3.F32.PACK_AB_MERGE_C R109, RZ, R109, RZ ;  /* 0x0000006dff6d723e */ /* 0x000fe200048070ff */
[----:B------:R-:W-:Y:S01]  /*6f70*/  @!P5 STG.E.U8 desc[UR22][R10.64+0x28], R123 ;  /* 0x0000287b0a00d986 */ /* 0x000fe2000c101116 */
[C---:B------:R-:W-:Y:S01]  /*6f80*/  ISETP.LT.OR P5, PT, R28.reuse, 0x31, !P0 ;  /* 0x000000311c00780c */ /* 0x040fe200047a1670 */
[----:B------:R-:W-:Y:S01]  /*6f90*/  FMUL R105, R105, R6 ;  /* 0x0000000669697220 */ /* 0x000fe20000400000 */
[----:B--2---:R-:W-:Y:S01]  /*6fa0*/  F2FP.SATFINITE.E4M3.F32.PACK_AB_MERGE_C R29, RZ, R116, RZ ;  /* 0x00000074ff1d723e */ /* 0x004fe200048070ff */
[----:B------:R2:W-:Y:S01]  /*6fb0*/  @!P6 STG.E.U8 desc[UR22][R10.64+0x29], R27 ;  /* 0x0000291b0a00e986 */ /* 0x0005e2000c101116 */
[----:B------:R-:W-:Y:S01]  /*6fc0*/  ISETP.LT.OR P6, PT, R28, 0x32, !P0 ;  /* 0x000000321c00780c */ /* 0x000fe200047c1670 */
[-C--:B------:R-:W-:Y:S01]  /*6fd0*/  FMUL R104, R104, R6.reuse ;  /* 0x0000000668687220 */ /* 0x080fe20000400000 */
[----:B------:R-:W-:Y:S01]  /*6fe0*/  F2FP.SATFINITE.E4M3.F32.PACK_AB_MERGE_C R107, RZ, R107, RZ ;  /* 0x0000006bff6b723e */ /* 0x000fe200048070ff */
[----:B------:R-:W-:Y:S01]  /*6ff0*/  @!P2 STG.E.U8 desc[UR22][R4.64+0x28], R121 ;  /* 0x000028790400a986 */ /* 0x000fe2000c101116 */
[----:B------:R-:W-:Y:S01]  /*7000*/  ISETP.LT.OR P2, PT, R28, 0x31, !P1 ;  /* 0x000000311c00780c */ /* 0x000fe20004f41670 */
[----:B------:R-:W-:Y:S01]  /*7010*/  FMUL R103, R103, R6 ;  /* 0x0000000667677220 */ /* 0x000fe20000400000 */
[----:B-1----:R-:W-:Y:S01]  /*7020*/  F2FP.SATFINITE.E4M3.F32.PACK_AB_MERGE_C R25, RZ, R120, RZ ;  /* 0x00000078ff19723e */ /* 0x002fe200048070ff */
[-C--:B------:R-:W-:Y:S01]  /*7030*/  FMUL R102, R102, R6.reuse ;  /* 0x0000000666667220 */ /* 0x080fe20000400000 */
[-C--:B------:R-:W-:Y:S01]  /*7040*/  FMUL R101, R101, R6.reuse ;  /* 0x0000000665657220 */ /* 0x080fe20000400000 */
[----:B------:R-:W-:Y:S01]  /*7050*/  F2FP.SATFINITE.E4M3.F32.PACK_AB_MERGE_C R105, RZ, R105, RZ ;  /* 0x00000069ff69723e */ /* 0x000fe200048070ff */
[----:B------:R-:W-:Y:S01]  /*7060*/  FMUL R100, R100, R6 ;  /* 0x0000000664647220 */ /* 0x000fe20000400000 */
[----:B--2---:R-:W-:Y:S01]  /*7070*/  F2FP.SATFINITE.E4M3.F32.PACK_AB_MERGE_C R27, RZ, R118, RZ ;  /* 0x00000076ff1b723e */ /* 0x004fe200048070ff */
[----:B------:R1:W-:Y:S01]  /*7080*/  @!P3 STG.E.U8 desc[UR22][R4.64+0x29], R25 ;  /* 0x000029190400b986 */ /* 0x0003e2000c101116 */
        /* <DEDUP_REMOVED lines=9> */
[-C--:B------:R-:W-:Y:S01]  /*7120*/  FMUL R97, R97, R6.reuse ;  /* 0x0000000661617220 */ /* 0x080fe20000400000 */
[-C--:B------:R-:W-:Y:S01]  /*7130*/  FMUL R96, R96, R6.reuse ;  /* 0x0000000660607220 */ /* 0x080fe20000400000 */
[----:B------:R-:W-:Y:S01]  /*7140*/  @!P5 STG.E.U8 desc[UR22][R4.64+0x30], R117 ;  /* 0x000030750400d986 */ /* 0x000fe2000c101116 */
[C---:B------:R-:W-:Y:S01]  /*7150*/  ISETP.LT.OR P5, PT, R28.reuse, 0x39, !P0 ;  /* 0x000000391c00780c */ /* 0x040fe200047a1670 */
[----:B------:R-:W-:Y:S01]  /*7160*/  FMUL R95, R95, R6 ;  /* 0x000000065f5f7220 */ /* 0x000fe20000400000 */
[----:B-1----:R-:W-:Y:S01]  /*7170*/  F2FP.SATFINITE.E4M3.F32.PACK_AB_MERGE_C R25, RZ, R114, RZ ;  /* 0x00000072ff19723e */ /* 0x002fe200048070ff */
        /* <DEDUP_REMOVED lines=13> */
[C---:B------:R-:W-:Y:S01]  /*7250*/  ISETP.LT.OR P5, PT, R28.reuse, 0x49, !P1 ;  /* 0x000000491c00780c */ /* 0x040fe20004fa1670 */
[----:B------:R-:W-:Y:S01]  /*7260*/  FMUL R91, R91, R6 ;  /* 0x000000065b5b7220 */ /* 0x000fe20000400000 */
[----:B-1----:R-:W-:Y:S01]  /*7270*/  F2FP.SATFINITE.E4M3.F32.PACK_AB_MERGE_C R29, RZ, R106, RZ ;  /* 0x0000006aff1d723e */ /* 0x002fe200048070ff */
        /* <DEDUP_REMOVED lines=24> */
[----:B------:R-:W-:Y:S01]  /*7400*/  FMUL R17, R17, R6 ;  /* 0x0000000611117220 */ /* 0x000fe20000400000 */
[----:B--2---:R-:W-:Y:S01]  /*7410*/  F2FP.SATFINITE.E4M3.F32.PACK_AB_MERGE_C R25, RZ, R104, RZ ;  /* 0x00000068ff19723e */ /* 0x004fe200048070ff */
[----:B------:R-:W-:Y:S01]  /*7420*/  @!P5 STG.E.U8 desc[UR22][R10.64+0x48], R107 ;  /* 0x0000486b0a00d986 */ /* 0x000fe2000c101116 */
[----:B------:R-:W-:Y:S01]  /*7430*/  ISETP.LT.OR P5, PT, R28, 0x51, !P1 ;  /* 0x000000511c00780c */ /* 0x000fe20004fa1670 */
[-C--:B------:R-:W-:Y:S01]  /*7440*/  FMUL R16, R16, R6.reuse ;  /* 0x0000000610107220 */ /* 0x080fe20000400000 */
[-C--:B------:R-:W-:Y:S01]  /*7450*/  FMUL R19, R19, R6.reuse ;  /* 0x0000000613137220 */ /* 0x080fe20000400000 */
[----:B------:R2:W-:Y:S01]  /*7460*/  @!P6 STG.E.U8 desc[UR22][R10.64+0x49], R29 ;  /* 0x0000491d0a00e986 */ /* 0x0005e2000c101116 */
[----:B------:R-:W-:Y:S01]  /*7470*/  ISETP.LT.OR P6, PT, R28, 0x52, !P1 ;  /* 0x000000521c00780c */ /* 0x000fe20004fc1670 */
[----:B------:R-:W-:Y:S01]  /*7480*/  FMUL R18, R18, R6 ;  /* 0x0000000612127220 */ /* 0x000fe20000400000 */
[----:B------:R-:W-:Y:S01]  /*7490*/  F2FP.SATFINITE.E4M3.F32.PACK_AB_MERGE_C R21, RZ, R21, RZ ;  /* 0x00000015ff15723e */ /* 0x000fe200048070ff */
[----:B------:R-:W-:Y:S01]  /*74a0*/  @!P3 STG.E.U8 desc[UR22][R4.64+0x48], R105 ;  /* 0x000048690400b986 */ /* 0x000fe2000c101116 */
[----:B-1----:R-:W-:-:S02]  /*74b0*/  F2FP.SATFINITE.E4M3.F32.PACK_AB_MERGE_C R27, RZ, R102, RZ ;  /* 0x00000066ff1b723e */ /* 0x002fc400048070ff */
[C---:B------:R-:W-:Y:S01]  /*74c0*/  ISETP.LT.OR P3, PT, R28.reuse, 0x52, !P0 ;  /* 0x000000521c00780c */ /* 0x040fe20004761670 */
[----:B------:R1:W-:Y:S01]  /*74d0*/  @!P4 STG.E.U8 desc[UR22][R4.64+0x49], R25 ;  /* 0x000049190400c986 */ /* 0x0003e2000c101116 */
[C---:B------:R-:W-:Y:S02]  /*74e0*/  ISETP.LT.OR P4, PT, R28.reuse, 0x59, !P0 ;  /* 0x000000591c00780c */ /* 0x040fe40004781670 */
[----:B------:R-:W-:Y:S01]  /*74f0*/  F2FP.SATFINITE.E4M3.F32.PACK_AB_MERGE_C R17, RZ, R17, RZ ;  /* 0x00000011ff11723e */ /* 0x000fe200048070ff */
[----:B------:R-:W-:Y:S01]  /*7500*/  @!P5 STG.E.U8 desc[UR22][R10.64+0x50], R103 ;  /* 0x000050670a00d986 */ /* 0x000fe2000c101116 */
[C---:B------:R-:W-:Y:S02]  /*7510*/  ISETP.LT.OR P5, PT, R28.reuse, 0x5a, !P0 ;  /* 0x0000005a1c00780c */ /* 0x040fe400047a1670 */
[----:B--2---:R-:W-:Y:S01]  /*7520*/  F2FP.SATFINITE.E4M3.F32.PACK_AB_MERGE_C R29, RZ, R96, RZ ;  /* 0x00000060ff1d723e */ /* 0x004fe200048070ff */
[----:B------:R2:W-:Y:S01]  /*7530*/  @!P6 STG.E.U8 desc[UR22][R10.64+0x51], R27 ;  /* 0x0000511b0a00e986 */ /* 0x0005e2000c101116 */
[----:B------:R-:W-:-:S02]  /*7540*/  ISETP.LT.OR P6, PT, R28, 0x5a, !P1 ;  /* 0x0000005a1c00780c */ /* 0x000fc40004fc1670 */
[----:B------:R-:W-:Y:S01]  /*7550*/  F2FP.SATFINITE.E4M3.F32.PACK_AB_MERGE_C R19, RZ, R19, RZ ;  /* 0x00000013ff13723e */ /* 0x000fe200048070ff */
[----:B------:R-:W-:Y:S01]  /*7560*/  @!P2 STG.E.U8 desc[UR22][R4.64+0x50], R101 ;  /* 0x000050650400a986 */ /* 0x000fe2000c101116 */
[----:B------:R-:W-:Y:S02]  /*7570*/  ISETP.LT.OR P2, PT, R28, 0x59, !P1 ;  /* 0x000000591c00780c */ /* 0x000fe40004f41670 */
[----:B-1----:R-:W-:Y:S02]  /*7580*/  F2FP.SATFINITE.E4M3.F32.PACK_AB_MERGE_C R25, RZ, R100, RZ ;  /* 0x00000064ff19723e */ /* 0x002fe400048070ff */
[----:B--2---:R-:W-:-:S03]  /*7590*/  F2FP.SATFINITE.E4M3.F32.PACK_AB_MERGE_C R27, RZ, R98, RZ ;  /* 0x00000062ff1b723e */ /* 0x004fc600048070ff */
[----:B------:R1:W-:Y:S01]  /*75a0*/  @!P3 STG.E.U8 desc[UR22][R4.64+0x51], R25 ;  /* 0x000051190400b986 */ /* 0x0003e2000c101116 */
[----:B------:R-:W-:-:S03]  /*75b0*/  ISETP.LT.OR P3, PT, R28, 0x62, !P1 ;  /* 0x000000621c00780c */ /* 0x000fc60004f61670 */
[----:B------:R2:W-:Y:S01]  /*75c0*/  @!P6 STG.E.U8 desc[UR22][R10.64+0x59], R27 ;  /* 0x0000591b0a00e986 */ /* 0x0005e2000c101116 */
[----:B------:R-:W-:-:S03]  /*75d0*/  ISETP.LT.OR P6, PT, R28, 0x69, !P1 ;  /* 0x000000691c00780c */ /* 0x000fc60004fc1670 */
[----:B------:R-:W-:Y:S01]  /*75e0*/  @!P2 STG.E.U8 desc[UR22][R10.64+0x58], R99 ;  /* 0x000058630a00a986 */ /* 0x000fe2000c101116 */
[----:B------:R-:W-:-:S03]  /*75f0*/  ISETP.LT.OR P2, PT, R28, 0x61, !P1 ;  /* 0x000000611c00780c */ /* 0x000fc60004f41670 */
[----:B------:R-:W-:Y:S01]  /*7600*/  @!P4 STG.E.U8 desc[UR22][R4.64+0x58], R97 ;  /* 0x000058610400c986 */ /* 0x000fe2000c101116 */
[C---:B------:R-:W-:Y:S02]  /*7610*/  ISETP.LT.OR P4, PT, R28.reuse, 0x61, !P0 ;  /* 0x000000611c00780c */ /* 0x040fe40004781670 */
[----:B-1----:R-:W-:Y:S01]  /*7620*/  F2FP.SATFINITE.E4M3.F32.PACK_AB_MERGE_C R25, RZ, R94, RZ ;  /* 0x0000005eff19723e */ /* 0x002fe200048070ff */
[----:B------:R1:W-:Y:S01]  /*7630*/  @!P5 STG.E.U8 desc[UR22][R4.64+0x59], R29 ;  /* 0x0000591d0400d986 */ /* 0x0003e2000c101116 */
[C---:B------:R-:W-:Y:S02]  /*7640*/  ISETP.LT.OR P5, PT, R28.reuse, 0x62, !P0 ;  /* 0x000000621c00780c */ /* 0x040fe400047a1670 */
[----:B--2---:R-:W-:Y:S01]  /*7650*/  F2FP.SATFINITE.E4M3.F32.PACK_AB_MERGE_C R27, RZ, R92, RZ ;  /* 0x0000005cff1b723e */ /* 0x004fe200048070ff */
        /* <DEDUP_REMOVED lines=8> */
[----:B--2---:R-:W-:Y:S02]  /*76e0*/  F2FP.SATFINITE.E4M3.F32.PACK_AB_MERGE_C R25, RZ, R88, RZ ;  /* 0x00000058ff19723e */ /* 0x004fe400048070ff */
[C---:B------:R-:W-:Y:S01]  /*76f0*/  ISETP.LT.OR P5, PT, R28.reuse, 0x71, !P0 ;  /* 0x000000711c00780c */ /* 0x040fe200047a1670 */
[----:B------:R-:W-:Y:S01]  /*7700*/  @!P6 STG.E.U8 desc[UR22][R10.64+0x68], R91 ;  /* 0x0000685b0a00e986 */ /* 0x000fe2000c101116 */
[----:B------:R-:W-:-:S03]  /*7710*/  ISETP.LT.OR P6, PT, R28, 0x71, !P1 ;  /* 0x000000711c00780c */ /* 0x000fc60004fc1670 */
[----:B------:R-:W-:Y:S01]  /*7720*/  @!P2 STG.E.U8 desc[UR22][R10.64+0x69], R29 ;  /* 0x0000691d0a00a986 */ /* 0x000fe2000c101116 */
[----:B------:R-:W-:-:S03]  /*7730*/  ISETP.LT.OR P2, PT, R28, 0x72, !P1 ;  /* 0x000000721c00780c */ /* 0x000fc60004f41670 */
[----:B------:R-:W-:Y:S01]  /*7740*/  @!P3 STG.E.U8 desc[UR22][R4.64+0x68], R89 ;  /* 0x000068590400b986 */ /* 0x000fe2000c101116 */
[C---:B------:R-:W-:Y:S02]  /*7750*/  ISETP.LT.OR P3, PT, R28.reuse, 0x79, !P1 ;  /* 0x000000791c00780c */ /* 0x040fe40004f61670 */
[C---:B------:R-:W-:Y:S01]  /*7760*/  ISETP.LT.OR P1, PT, R28.reuse, 0x7a, !P1 ;  /* 0x0000007a1c00780c */ /* 0x040fe20004f21670 */
[----:B------:R2:W-:Y:S01]  /*7770*/  @!P4 STG.E.U8 desc[UR22][R4.64+0x69], R25 ;  /* 0x000069190400c986 */ /* 0x0005e2000c101116 */
[C---:B------:R-:W-:Y:S02]  /*7780*/  ISETP.LT.OR P4, PT, R28.reuse, 0x72, !P0 ;  /* 0x000000721c00780c */ /* 0x040fe40004781670 */
[----:B-1----:R-:W-:Y:S01]  /*7790*/  F2FP.SATFINITE.E4M3.F32.PACK_AB_MERGE_C R27, RZ, R22, RZ ;  /* 0x00000016ff1b723e */ /* 0x002fe200048070ff */
[----:B------:R1:W-:Y:S01]  /*77a0*/  @!P6 STG.E.U8 desc[UR22][R10.64+0x70], R23 ;  /* 0x000070170a00e986 */ /* 0x0003e2000c101116 */
[C---:B------:R-:W-:Y:S02]  /*77b0*/  ISETP.LT.OR P6, PT, R28.reuse, 0x79, !P0 ;  /* 0x000000791c00780c */ /* 0x040fe400047c1670 */
[----:B------:R-:W-:Y:S01]  /*77c0*/  ISETP.LT.OR P0, PT, R28, 0x7a, !P0 ;  /* 0x0000007a1c00780c */ /* 0x000fe20004701670 */
[----:B------:R3:W-:Y:S01]  /*77d0*/  @!P2 STG.E.U8 desc[UR22][R10.64+0x71], R27 ;  /* 0x0000711b0a00a986 */ /* 0x0007e2000c101116 */
[----:B--2---:R-:W-:-:S03]  /*77e0*/  F2FP.SATFINITE.E4M3.F32.PACK_AB_MERGE_C R25, RZ, R16, RZ ;  /* 0x00000010ff19723e */ /* 0x004fc600048070ff */
[----:B------:R2:W-:Y:S01]  /*77f0*/  @!P5 STG.E.U8 desc[UR22][R4.64+0x70], R21 ;  /* 0x000070150400d986 */ /* 0x0005e2000c101116 */
[----:B-1----:R-:W-:Y:S02]  /*7800*/  F2FP.SATFINITE.E4M3.F32.PACK_AB_MERGE_C R23, RZ, R20, RZ ;  /* 0x00000014ff17723e */ /* 0x002fe400048070ff */
[----:B---3--:R-:W-:-:S03]  /*7810*/  F2FP.SATFINITE.E4M3.F32.PACK_AB_MERGE_C R27, RZ, R18, RZ ;  /* 0x00000012ff1b723e */ /* 0x008fc600048070ff */
[----:B------:R2:W-:Y:S04]  /*7820*/  @!P4 STG.E.U8 desc[UR22][R4.64+0x71], R23 ;  /* 0x000071170400c986 */ /* 0x0005e8000c101116 */
[----:B------:R2:W-:Y:S04]  /*7830*/  @!P3 STG.E.U8 desc[UR22][R10.64+0x78], R17 ;  /* 0x000078110a00b986 */ /* 0x0005e8000c101116 */
[----:B------:R2:W-:Y:S04]  /*7840*/  @!P1 STG.E.U8 desc[UR22][R10.64+0x79], R25 ;  /* 0x000079190a009986 */ /* 0x0005e8000c101116 */
[----:B------:R2:W-:Y:S04]  /*7850*/  @!P6 STG.E.U8 desc[UR22][R4.64+0x78], R19 ;  /* 0x000078130400e986 */ /* 0x0005e8000c101116 */
[----:B------:R2:W-:Y:S02]  /*7860*/  @!P0 STG.E.U8 desc[UR22][R4.64+0x79], R27 ;  /* 0x0000791b04008986 */ /* 0x0005e4000c101116 */
.L_x_164:
[----:B------:R-:W-:Y:S05]  /*7870*/  BSYNC B0 ;  /* 0x0000000000007941 */ /* 0x000fea0003800000 */
.L_x_34:
[----:B0-2---:R-:W-:Y:S01]  /*7880*/  IMAD.U32 R4, RZ, RZ, UR20 ;  /* 0x00000014ff047e24 */ /* 0x005fe2000f8e00ff */
[----:B------:R-:W-:Y:S01]  /*7890*/  ULDC.64 UR4, c[0x0][0x650] ;  /* 0x0001940000047ab9 */ /* 0x000fe20000000a00 */
[----:B-----5:R-:W-:Y:S01]  /*78a0*/  IMAD.U32 R0, RZ, RZ, UR7 ;  /* 0x00000007ff007e24 */ /* 0x020fe2000f8e00ff */
[----:B------:R0:W-:Y:S01]  /*78b0*/  SYNCS.ARRIVE.TRANS64.A1T0 RZ, [R14+UR31], RZ ;  /* 0x000000ff0eff79a7 */ /* 0x0001e2000810001f */
[----:B------:R-:W-:Y:S01]  /*78c0*/  IMAD.U32 R5, RZ, RZ, UR21 ;  /* 0x00000015ff057e24 */ /* 0x000fe2000f8e00ff */
[C---:B------:R-:W-:Y:S01]  /*78d0*/  LEA R2, P0, R4.reuse, R2, 0x1 ;  /* 0x0000000204027211 */ /* 0x040fe200078008ff */
[----:B------:R-:W-:Y:S01]  /*78e0*/  IMAD.MOV.U32 R5, RZ, RZ, -0x1 ;  /* 0xffffffffff057424 */ /* 0x000fe200078e00ff */
[----:B---3--:R-:W-:Y:S02]  /*78f0*/  PRMT R10, RZ, 0x7610, R10 ;  /* 0x00007610ff0a7816 */ /* 0x008fe4000000000a */
[----:B------:R-:W-:Y:S01]  /*7900*/  LEA.HI.X R3, R4, R3, R0, 0x1, P0 ;  /* 0x0000000304037211 */ /* 0x000fe200000f0c00 */
[----:B------:R-:W-:Y:S01]  /*7910*/  IMAD.MOV.U32 R4, RZ, RZ, -0x1 ;  /* 0xffffffffff047424 */ /* 0x000fe200078e00ff */
[----:B------:R-:W-:Y:S01]  /*7920*/  ISETP.GE.U32.AND P0, PT, R2, UR4, PT ;  /* 0x0000000402007c0c */ /* 0x000fe2000bf06070 */
[----:B------:R-:W-:-:S03]  /*7930*/  IMAD.MOV.U32 R0, RZ, RZ, -0x1 ;  /* 0xffffffffff007424 */ /* 0x000fc600078e00ff */
[----:B------:R-:W-:-:S13]  /*7940*/  ISETP.GE.U32.AND.EX P0, PT, R3, UR5, PT, P0 ;  /* 0x0000000503007c0c */ /* 0x000fda000bf06100 */
[----:B0-----:R-:W-:Y:S05]  /*7950*/  @P0 BRA `(.L_x_165) ;  /* 0x0000000400880947 */ /* 0x001fea0003800000 */
[----:B------:R-:W0:Y:S01]  /*7960*/  S2UR UR12, SR_CTAID.X ;  /* 0x00000000000c79c3 */ /* 0x000e220000002500 */
[----:B------:R-:W-:Y:S01]  /*7970*/  ULDC.64 UR4, c[0x0][0x628] ;  /* 0x00018a0000047ab9 */ /* 0x000fe20000000a00 */
[----:B------:R-:W-:Y:S01]  /*7980*/  ULDC UR6, c[0x0][0x150] ;  /* 0x0000540000067ab9 */ /* 0x000fe20000000800 */
[----:B------:R-:W-:Y:S01]  /*7990*/  ISETP.NE.U32.AND P0, PT, RZ, UR4, PT ;  /* 0x00000004ff007c0c */ /* 0x000fe2000bf05070 */
[----:B------:R-:W-:Y:S01]  /*79a0*/  ULDC UR24, c[0x0][0x630] ;  /* 0x00018c0000187ab9 */ /* 0x000fe20000000800 */
[C---:B------:R-:W-:Y:S01]  /*79b0*/  R2UR UR28, R2.reuse ;  /* 0x00000000021c72ca */ /* 0x040fe200000e0000 */
[----:B------:R-:W-:Y:S01]  /*79c0*/  ULDC UR32, c[0x0][0x154] ;  /* 0x0000550000207ab9 */ /* 0x000fe20000000800 */
[----:B------:R-:W-:Y:S01]  /*79d0*/  ISETP.NE.AND.EX P0, PT, RZ, UR5, PT, P0 ;  /* 0x00000005ff007c0c */ /* 0x000fe2000bf05300 */
[----:B------:R-:W2:Y:S01]  /*79e0*/  S2UR UR33, SR_CTAID.Y ;  /* 0x00000000002179c3 */ /* 0x000ea20000002600 */
[----:B------:R-:W-:Y:S02]  /*79f0*/  R2UR UR29, R3 ;  /* 0x00000000031d72ca */ /* 0x000fe400000e0000 */
[----:B------:R-:W-:-:S02]  /*7a00*/  R2UR UR26, R2 ;  /* 0x00000000021a72ca */ /* 0x000fc400000e0000 */
[----:B------:R-:W-:Y:S02]  /*7a10*/  R2UR UR27, R3 ;  /* 0x00000000031b72ca */ /* 0x000fe400000e0000 */
[----:B0-----:R-:W-:-:S05]  /*7a20*/  I2FP.F32.U32 R0, UR12 ;  /* 0x0000000c00007c45 */ /* 0x001fca0008201000 */
[----:B------:R-:W-:-:S04]  /*7a30*/  FMUL R0, R0, UR6 ;  /* 0x0000000600007c20 */ /* 0x000fc80008400000 */
[----:B------:R0:W3:Y:S01]  /*7a40*/  F2I.U32.TRUNC.NTZ R4, R0 ;  /* 0x0000000000047305 */ /* 0x0000e2000020f000 */
[----:B--2---:R-:W-:Y:S05]  /*7a50*/  @!P0 BRA `(.L_x_166) ;  /* 0x0000000000308947 */ /* 0x004fea0003800000 */
        /* <DEDUP_REMOVED lines=12> */
.L_x_166:
[----:B------:R-:W-:Y:S01]  /*7b20*/  USHF.R.U64 UR6, UR26, UR24, UR27 ;  /* 0x000000181a067299 */ /* 0x000fe2000800121b */
[----:B0-----:R-:W-:Y:S01]  /*7b30*/  I2FP.F32.U32 R0, UR33 ;  /* 0x0000002100007c45 */ /* 0x001fe20008201000 */
[----:B------:R-:W-:Y:S02]  /*7b40*/  USHF.R.U32.HI UR4, URZ, UR24, UR27 ;  /* 0x000000183f047299 */ /* 0x000fe4000801161b */
[----:B------:R-:W-:Y:S02]  /*7b50*/  UIADD3 UR18, UP0, URZ, -UR6, URZ ;  /* 0x800000063f127290 */ /* 0x000fe4000ff1e03f */
[----:B------:R-:W-:Y:S01]  /*7b60*/  FMUL R0, R0, UR32 ;  /* 0x0000002000007c20 */ /* 0x000fe20008400000 */
[----:B------:R-:W-:Y:S01]  /*7b70*/  ULDC.64 UR26, c[0x0][0x620] ;  /* 0x00018800001a7ab9 */ /* 0x000fe20000000a00 */
[----:B------:R-:W-:Y:S01]  /*7b80*/  UIADD3.X UR4, URZ, ~UR4, URZ, UP0, !UPT ;  /* 0x800000043f047290 */ /* 0x000fe200087fe43f */
[----:B------:R-:W-:Y:S01]  /*7b90*/  UMOV UR16, UR28 ;  /* 0x0000001c00107c82 */ /* 0x000fe20008000000 */
[----:B------:R-:W-:-:S02]  /*7ba0*/  UMOV UR17, UR29 ;  /* 0x0000001d00117c82 */ /* 0x000fc40008000000 */
[----:B------:R-:W0:Y:S01]  /*7bb0*/  F2I.U32.TRUNC.NTZ R0, R0 ;  /* 0x0000000000007305 */ /* 0x000e22000020f000 */
[----:B------:R-:W-:Y:S02]  /*7bc0*/  UIMAD UR4, UR4, UR26, URZ ;  /* 0x0000001a040472a4 */ /* 0x000fe4000f8e023f */
[----:B------:R-:W-:Y:S01]  /*7bd0*/  UIMAD.WIDE.U32 UR16, UR18, UR26, UR16 ;  /* 0x0000001a121072a5 */ /* 0x000fe2000f8e0010 */
[----:B---3--:R-:W-:Y:S01]  /*7be0*/  R2UR UR26, R4 ;  /* 0x00000000041a72ca */ /* 0x008fe200000e0000 */
[----:B------:R-:W-:Y:S01]  /*7bf0*/  UIMAD UR18, UR18, UR27, UR4 ;  /* 0x0000001b121272a4 */ /* 0x000fe2000f8e0204 */
[----:B------:R-:W-:Y:S01]  /*7c00*/  ULDC UR19, c[0x0][0x618] ;  /* 0x0001860000137ab9 */ /* 0x000fe20000000800 */
[----:B------:R-:W-:Y:S02]  /*7c10*/  ULDC UR36, c[0x0][0x658] ;  /* 0x0001960000247ab9 */ /* 0x000fe40000000800 */
[----:B------:R-:W-:Y:S01]  /*7c20*/  UIADD3 UR18, UR17, UR18, URZ ;  /* 0x0000001211127290 */ /* 0x000fe2000fffe03f */
[----:B------:R-:W-:Y:S01]  /*7c30*/  UMOV UR24, 0xffffffff ;  /* 0xffffffff00187882 */ /* 0x000fe20000000000 */
[----:B------:R-:W-:Y:S01]  /*7c40*/  ULDC.64 UR4, c[0x0][0x640] ;  /* 0x0001900000047ab9 */ /* 0x000fe20000000a00 */
[----:B------:R-:W-:Y:S01]  /*7c50*/  USHF.L.U32 UR32, UR24, UR36, URZ ;  /* 0x0000002418207299 */ /* 0x000fe2000800063f */
[----:B------:R-:W-:Y:S01]  /*7c60*/  ISETP.NE.U32.AND P0, PT, RZ, UR4, PT ;  /* 0x00000004ff007c0c */ /* 0x000fe2000bf05070 */
[----:B------:R-:W-:Y:S01]  /*7c70*/  USHF.R.U64 UR16, UR16, UR19, UR18 ;  /* 0x0000001310107299 */ /* 0x000fe20008001212 */
[----:B0-----:R-:W-:Y:S01]  /*7c80*/  R2UR UR28, R0 ;  /* 0x00000000001c72ca */ /* 0x001fe200000e0000 */
[----:B------:R-:W-:Y:S01]  /*7c90*/  USHF.R.U32.HI UR18, URZ, UR19, UR18 ;  /* 0x000000133f127299 */ /* 0x000fe20008011612 */
[----:B------:R-:W-:Y:S01]  /*7ca0*/  ISETP.NE.AND.EX P0, PT, RZ, UR5, PT, P0 ;  /* 0x00000005ff007c0c */ /* 0x000fe2000bf05300 */
[----:B------:R-:W-:Y:S01]  /*7cb0*/  ULDC UR29, c[0x0][0x608] ;  /* 0x00018200001d7ab9 */ /* 0x000fe20000000800 */
[----:B------:R-:W-:-:S02]  /*7cc0*/  ULOP3.LUT UR37, URZ, UR32, URZ, 0x33, !UPT ;  /* 0x000000203f257292 */ /* 0x000fc4000f8e333f */
[----:B------:R-:W-:Y:S02]  /*7cd0*/  USHF.R.U64 UR32, UR16, UR29, UR18 ;  /* 0x0000001d10207299 */ /* 0x000fe40008001212 */
[----:B------:R-:W-:Y:S01]  /*7ce0*/  USHF.R.U32.HI UR18, URZ, UR29, UR18 ;  /* 0x0000001d3f127299 */ /* 0x000fe20008011612 */
[----:B------:R-:W-:Y:S01]  /*7cf0*/  UMOV UR34, 0x1 ;  /* 0x0000000100227882 */ /* 0x000fe20000000000 */
[----:B------:R-:W-:Y:S02]  /*7d00*/  UIADD3 UR26, -UR26, URZ, URZ ;  /* 0x0000003f1a1a7290 */ /* 0x000fe4000fffe13f */
[----:B------:R-:W-:Y:S02]  /*7d10*/  USHF.L.U32 UR24, UR34, UR36, URZ ;  /* 0x0000002422187299 */ /* 0x000fe4000800063f */
[----:B------:R-:W-:Y:S01]  /*7d20*/  USHF.R.U64 UR34, UR32, UR36, UR18 ;  /* 0x0000002420227299 */ /* 0x000fe20008001212 */
[----:B------:R-:W-:Y:S01]  /*7d30*/  ULDC UR27, c[0x0][0x144] ;  /* 0x00005100001b7ab9 */ /* 0x000fe20000000800 */
[----:B------:R-:W-:Y:S01]  /*7d40*/  ULDC UR15, c[0x0][0x600] ;  /* 0x00018000000f7ab9 */ /* 0x000fe20000000800 */
[----:B------:R-:W-:-:S02]  /*7d50*/  UIADD3 UR35, -UR28, URZ, URZ ;  /* 0x0000003f1c237290 */ /* 0x000fc4000fffe13f */
[----:B------:R-:W-:Y:S02]  /*7d60*/  USHF.R.U32.HI UR29, URZ, UR36, UR18 ;  /* 0x000000243f1d7299 */ /* 0x000fe40008011612 */
[----:B------:R-:W-:Y:S02]  /*7d70*/  UIADD3 UR17, UR15, -0x1, URZ ;  /* 0xffffffff0f117890 */ /* 0x000fe4000fffe03f */
        /* <DEDUP_REMOVED lines=16> */
.L_x_167:
[----:B------:R-:W-:Y:S01]  /*7e80*/  USHF.R.U64 UR4, UR28, UR38, UR29 ;  /* 0x000000261c047299 */ /* 0x000fe2000800121d */
[----:B------:R-:W-:Y:S01]  /*7e90*/  IMAD.MOV.U32 R10, RZ, RZ, 0x1 ;  /* 0x00000001ff0a7424 */ /* 0x000fe200078e00ff */
[----:B------:R-:W-:Y:S01]  /*7ea0*/  ULOP3.LUT UR32, UR32, UR37, URZ, 0xc0, !UPT ;  /* 0x0000002520207292 */ /* 0x000fe2000f8ec03f */
[----:B------:R-:W-:Y:S01]  /*7eb0*/  IMAD.U32 R0, RZ, RZ, UR6 ;  /* 0x00000006ff007e24 */ /* 0x000fe2000f8e00ff */
[----:B------:R-:W-:Y:S02]  /*7ec0*/  UIADD3 UR5, -UR4, URZ, URZ ;  /* 0x0000003f04057290 */ /* 0x000fe4000fffe13f */
[----:B------:R-:W-:Y:S02]  /*7ed0*/  @UP2 UIMAD UR36, UR40, UR35, UR33 ;  /* 0x00000023282422a4 */ /* 0x000fe4000f8e0221 */
        /* <DEDUP_REMOVED lines=10> */
.L_x_165:
[----:B------:R-:W-:Y:S01]  /*7f80*/  UIADD3 UR9, UR30, UR9, URZ ;  /* 0x000000091e097290 */ /* 0x000fe2000fffe03f */
[----:B------:R-:W-:Y:S02]  /*7f90*/  LOP3.LUT P0, RZ, R10, 0xff, RZ, 0xc0, !PT ;  /* 0x000000ff0aff7812 */ /* 0x000fe4000780c0ff */
[----:B------:R-:W-:Y:S01]  /*7fa0*/  LOP3.LUT R144, R144, 0x1, RZ, 0x3c, !PT ;  /* 0x0000000190907812 */ /* 0x000fe200078e3cff */
[----:B------:R-:W-:Y:S02]  /*7fb0*/  USHF.R.U32.HI UR4, URZ, 0x2, UR9 ;  /* 0x000000023f047899 */ /* 0x000fe40008011609 */
[----:B------:R-:W-:Y:S02]  /*7fc0*/  UISETP.GT.U32.AND UP0, UPT, UR9, 0x3, UPT ;  /* 0x000000030900788c */ /* 0x000fe4000bf04070 */
[----:B------:R-:W-:Y:S02]  /*7fd0*/  ULOP3.LUT UR4, UR4, 0x1, URZ, 0xc0, !UPT ;  /* 0x0000000104047892 */ /* 0x000fe4000f8ec03f */
[----:B------:R-:W-:-:S02]  /*7fe0*/  UISETP.LT.U32.AND UP0, UPT, UR30, 0x4, UP0 ;  /* 0x000000041e00788c */ /* 0x000fc40008701070 */
[----:B------:R-:W-:Y:S02]  /*7ff0*/  UISETP.NE.U32.AND UP1, UPT, UR4, 0x1, UPT ;  /* 0x000000010400788c */ /* 0x000fe4000bf25070 */
[----:B------:R-:W-:Y:S02]  /*8000*/  USEL UR5, URZ, 0x1, !UP0 ;  /* 0x000000013f057887 */ /* 0x000fe4000c000000 */
[----:B------:R-:W-:Y:S02]  /*8010*/  UISETP.GT.U32.AND UP1, UPT, UR30, 0x3, !UP1 ;  /* 0x000000031e00788c */ /* 0x000fe4000cf24070 */
[----:B------:R-:W-:Y:S02]  /*8020*/  ULOP3.LUT UR9, UR9, 0x3, URZ, 0xc0, !UPT ;  /* 0x0000000309097892 */ /* 0x000fe4000f8ec03f */
[----:B------:R-:W-:-:S04]  /*8030*/  USEL UR4, URZ, 0x1, !UP1 ;  /* 0x000000013f047887 */ /* 0x000fc8000c800000 */
[----:B------:R-:W-:Y:S01]  /*8040*/  ULOP3.LUT UR11, UR4, UR11, UR5, 0x96, !UPT ;  /* 0x0000000b040b7292 */ /* 0x000fe2000f8e9605 */
[----:B------:R-:W-:Y:S11]  /*8050*/  @P0 BRA `(.L_x_168) ;  /* 0xffffff9400200947 */ /* 0x000ff6000383ffff */
[----:B------:R-:W-:Y:S05]  /*8060*/  EXIT ;  /* 0x000000000000794d */ /* 0x000fea0003800000 */
.L_x_12:
[----:B------:R-:W-:-:S08]  /*8070*/  ISETP.NE.AND P0, PT, RZ, UR8, PT ;  /* 0x00000008ff007c0c */ /* 0x000fd0000bf05270 */
[----:B-1---5:R-:W0:-:S00]  /*8080*/  USETMAXREG.DEALLOC.CTAPOOL 0x28 ;  /* 0x00000028000079c8 */ /* 0x022e0000080e0500 */
[----:B------:R-:W-:Y:S05]  /*8090*/  @P0 EXIT ;  /* 0x000000000000094d */ /* 0x000fea0003800000 */
[----:B0-----:R-:W-:Y:S01]  /*80a0*/  LOP3.LUT P0, RZ, R9, 0xff, RZ, 0xc0, !PT ;  /* 0x000000ff09ff7812 */ /* 0x001fe2000780c0ff */
[----:B------:R-:W-:Y:S02]  /*80b0*/  IMAD.MOV.U32 R10, RZ, RZ, 0x1 ;  /* 0x00000001ff0a7424 */ /* 0x000fe400078e00ff */
[----:B------:R-:W-:-:S10]  /*80c0*/  IMAD.MOV.U32 R11, RZ, RZ, RZ ;  /* 0x000000ffff0b7224 */ /* 0x000fd400078e00ff */
[----:B------:R-:W-:Y:S05]  /*80d0*/  @!P0 BRA `(.L_x_169) ;  /* 0x0000000c00108947 */ /* 0x000fea0003800000 */
[----:B------:R-:W-:Y:S01]  /*80e0*/  LOP3.LUT P0, RZ, R8, 0x1f, RZ, 0xc0, !PT ;  /* 0x0000001f08ff7812 */ /* 0x000fe2000780c0ff */
[----:B------:R-:W-:Y:S01]  /*80f0*/  ULDC UR5, c[0x0][0x658] ;  /* 0x0001960000057ab9 */ /* 0x000fe20000000800 */
[----:B------:R-:W-:Y:S01]  /*8100*/  UMOV UR6, 0xffffffff ;  /* 0xffffffff00067882 */ /* 0x000fe20000000000 */
[----:B------:R-:W-:Y:S01]  /*8110*/  BSSY B0, `(.L_x_169) ;  /* 0x00000c0000007945 */ /* 0x000fe20003800000 */
[----:B------:R-:W-:Y:S01]  /*8120*/  USHF.L.U32 UR6, UR6, UR5, URZ ;  /* 0x0000000506067299 */ /* 0x000fe2000800063f */
[C---:B------:R-:W-:Y:S01]  /*8130*/  ISETP.NE.AND P3, PT, R12.reuse, RZ, PT ;  /* 0x000000ff0c00720c */ /* 0x040fe20003f65270 */
[----:B------:R-:W-:Y:S01]  /*8140*/  IMAD.MOV.U32 R10, RZ, RZ, 0x1 ;  /* 0x00000001ff0a7424 */ /* 0x000fe200078e00ff */
[----:B------:R-:W-:Y:S01]  /*8150*/  ISETP.NE.OR P0, PT, R12, RZ, !P0 ;  /* 0x000000ff0c00720c */ /* 0x000fe20004705670 */
[----:B------:R-:W-:Y:S01]  /*8160*/  IMAD.MOV.U32 R12, RZ, RZ, 0x1 ;  /* 0x00000001ff0c7424 */ /* 0x000fe200078e00ff */
[----:B------:R-:W-:Y:S01]  /*8170*/  ULDC UR4, c[0x0][0x600] ;  /* 0x0001800000047ab9 */ /* 0x000fe20000000800 */
[----:B------:R-:W-:Y:S01]  /*8180*/  IMAD.MOV.U32 R11, RZ, RZ, RZ ;  /* 0x000000ffff0b7224 */ /* 0x000fe200078e00ff */
[----:B------:R-:W-:Y:S01]  /*8190*/  UMOV UR8, 0x1 ;  /* 0x0000000100087882 */ /* 0x000fe20000000000 */
[----:B------:R-:W-:-:S02]  /*81a0*/  UIADD3 UR27, UR14, 0x1, URZ ;  /* 0x000000010e1b7890 */ /* 0x000fc4000fffe03f */
[----:B------:R-:W-:Y:S02]  /*81b0*/  ULOP3.LUT UR26, UR13, 0x2, URZ, 0xfc, !UPT ;  /* 0x000000020d1a7892 */ /* 0x000fe4000f8efc3f */
[----:B------:R-:W-:Y:S02]  /*81c0*/  UIADD3 UR4, UR4, -0x1, URZ ;  /* 0xffffffff04047890 */ /* 0x000fe4000fffe03f */
[----:B------:R-:W-:Y:S02]  /*81d0*/  USHF.L.U32 UR5, UR8, UR5, URZ ;  /* 0x0000000508057299 */ /* 0x000fe4000800063f */
[----:B------:R-:W-:Y:S01]  /*81e0*/  ULOP3.LUT UR6, URZ, UR6, URZ, 0x33, !UPT ;  /* 0x000000063f067292 */ /* 0x000fe2000f8e333f */
[----:B------:R-:W-:-:S11]  /*81f0*/  ULDC.64 UR24, c[0x0][0x198] ;  /* 0x0000660000187ab9 */ /* 0x000fd60000000a00 */
.L_x_181:
[----:B------:R-:W-:-:S03]  /*8200*/  UMOV UR8, 0xffffffff ;  /* 0xffffffff00087882 */ /* 0x000fc60000000000 */
[----:B------:R-:W-:Y:S05]  /*8210*/  BRA.DIV UR8, `(.L_x_170) ;  /* 0x0000000e08dc7947 */ /* 0x000fea000b800000 */
[----:B------:R-:W-:-:S13]  /*8220*/  ELECT P1, URZ, PT ;  /* 0x00000000003f782f */ /* 0x000fda0003820000 */
.L_x_194:
[----:B------:R-:W0:Y:S01]  /*8230*/  LDC R6, c[0x0][0x28c] ;  /* 0x0000a300ff067b82 */ /* 0x000e220000000800 */
[----:B------:R-:W-:Y:S01]  /*8240*/  BSSY B1, `(.L_x_171) ;  /* 0x0000038000017945 */ /* 0x000fe20003800000 */
[----:B0-----:R-:W-:-:S13]  /*8250*/  ISETP.LT.OR P1, PT, R6, 0x1, !P1 ;  /* 0x000000010600780c */ /* 0x001fda0004f21670 */
[----:B------:R-:W-:Y:S05]  /*8260*/  @P1 BRA `(.L_x_172) ;  /* 0x0000000000d41947 */ /* 0x000fea0003800000 */
[----:B------:R-:W-:Y:S02]  /*8270*/  IMAD.SHL.U32 R8, R4, 0x80, RZ ;  /* 0x0000008004087824 */ /* 0x000fe400078e00ff */
[----:B------:R-:W-:Y:S02]  /*8280*/  IMAD.SHL.U32 R9, R5, 0x40, RZ ;  /* 0x0000004005097824 */ /* 0x000fe400078e00ff */
[----:B------:R-:W-:Y:S02]  /*8290*/  IMAD.MOV.U32 R15, RZ, RZ, RZ ;  /* 0x000000ffff0f7224 */ /* 0x000fe400078e00ff */
[----:B------:R-:W-:Y:S02]  /*82a0*/  IMAD.U32 R16, RZ, RZ, UR27 ;  /* 0x0000001bff107e24 */ /* 0x000fe4000f8e00ff */
[----:B------:R-:W-:Y:S02]  /*82b0*/  IMAD.MOV.U32 R4, RZ, RZ, R10 ;  /* 0x000000ffff047224 */ /* 0x000fe400078e000a */
[----:B------:R-:W-:-:S07]  /*82c0*/  IMAD.MOV.U32 R5, RZ, RZ, R11 ;  /* 0x000000ffff057224 */ /* 0x000fce00078e000b */
.L_x_176:
[----:B------:R-:W0:Y:S01]  /*82d0*/  S2R R7, SR_CgaCtaId ;  /* 0x0000000000077919 */ /* 0x000e220000008800 */
[----:B------:R-:W-:-:S04]  /*82e0*/  MOV R6, 0x400 ;  /* 0x0000040000067802 */ /* 0x000fc80000000f00 */
[----:B0-----:R-:W-:Y:S02]  /*82f0*/  LEA R14, R7, R6, 0x18 ;  /* 0x00000006070e7211 */ /* 0x001fe400078ec0ff */
[----:B------:R-:W-:Y:S01]  /*8300*/  SHF.L.U32 R6, R4, 0x1f, RZ ;  /* 0x0000001f04067819 */ /* 0x000fe200000006ff */
[----:B------:R-:W0:Y:S02]  /*8310*/  @!P3 LDC R7, c[0x0][0x500] ;  /* 0x00014000ff07bb82 */ /* 0x000e240000000800 */
[----:B------:R-:W-:-:S04]  /*8320*/  IMAD R13, R5, 0x8, R14 ;  /* 0x00000008050d7824 */ /* 0x000fc800078e020e */
[----:B------:R-:W1:Y:S02]  /*8330*/  SYNCS.PHASECHK.TRANS64.TRYWAIT P1, [R13+URZ+0x20], R6 ;  /* 0x000020060d0075a7 */ /* 0x000e64000802017f */
[----:B-1----:R-:W-:Y:S05]  /*8340*/  @!P1 BRA `(.L_x_173) ;  /* 0x0000000c00b09947 */ /* 0x002fea0003800000 */
.L_x_195:
[----:B------:R-:W-:Y:S01]  /*8350*/  UPRMT UR8, UR26, 0x9910, URZ ;  /* 0x000099101a087896 */ /* 0x000fe2000800003f */
[----:B0-----:R0:W-:Y:S03]  /*8360*/  @!P3 SYNCS.ARRIVE.TRANS64 RZ, [R13+URZ], R7 ;  /* 0x000000070dffb9a7 */ /* 0x0011e6000800003f */
[----:B------:R-:W-:-:S06]  /*8370*/  UISETP.NE.AND UP0, UPT, UR8, 0x2, UPT ;  /* 0x000000020800788c */ /* 0x000fcc000bf05270 */
[----:B------:R-:W-:-:S13]  /*8380*/  PLOP3.LUT P1, PT, PT, PT, UP0, 0x80, 0x0 ;  /* 0x000000000000781c */ /* 0x000fda0003f2f008 */
[----:B0-----:R-:W-:Y:S05]  /*8390*/  @P1 BRA `(.L_x_174) ;  /* 0x0000000000041947 */ /* 0x001fea0003800000 */
[----:B------:R-:W-:Y:S01]  /*83a0*/  BPT.TRAP 0x1 ;  /* 0x000000040000795c */ /* 0x000fe20000300000 */
.L_x_174:
[----:B------:R-:W-:Y:S05]  /*83b0*/  @P0 BRA `(.L_x_175) ;  /* 0x0000000000040947 */ /* 0x000fea0003800000 */
[----:B------:R-:W-:Y:S01]  /*83c0*/  BPT.TRAP 0x1 ;  /* 0x000000040000795c */ /* 0x000fe20000300000 */
.L_x_175:
[--C-:B-1----:R-:W-:Y:S01]  /*83d0*/  IMAD R6, R5, 0x1000, R14.reuse ;  /* 0x0000100005067824 */ /* 0x102fe200078e020e */
[----:B------:R-:W-:Y:S01]  /*83e0*/  R2UR UR22, R9 ;  /* 0x00000000091672ca */ /* 0x000fe200000e0000 */
[----:B------:R-:W-:Y:S01]  /*83f0*/  IMAD R14, R5, 0x2000, R14 ;  /* 0x00002000050e7824 */ /* 0x000fe200078e020e */
[----:B------:R-:W-:Y:S01]  /*8400*/  R2UR UR9, R13 ;  /* 0x000000000d0972ca */ /* 0x000fe200000e0000 */
[----:B------:R-:W-:Y:S01]  /*8410*/  VIADD R16, R16, 0xffffffff ;  /* 0xffffffff10107836 */ /* 0x000fe20000000000 */
[----:B------:R-:W-:Y:S01]  /*8420*/  R2UR UR8, R6 ;  /* 0x00000000060872ca */ /* 0x000fe200000e0000 */
[----:B------:R-:W-:Y:S01]  /*8430*/  UIADD3 UR16, UP0, UR24, 0xf0, URZ ;  /* 0x000000f018107890 */ /* 0x000fe2000ff1e03f */
[----:B------:R-:W-:Y:S01]  /*8440*/  R2UR UR11, R14 ;  /* 0x000000000e0b72ca */ /* 0x000fe200000e0000 */
[----:B------:R-:W-:Y:S01]  /*8450*/  UIADD3 UR28, UP1, UR24, 0x1f0, URZ ;  /* 0x000001f0181c7890 */ /* 0x000fe2000ff3e03f */
[----:B------:R-:W-:Y:S01]  /*8460*/  R2UR UR10, R15 ;  /* 0x000000000f0a72ca */ /* 0x000fe200000e0000 */
[----:B------:R-:W-:Y:S01]  /*8470*/  UIADD3.X UR17, URZ, UR25, URZ, UP0, !UPT ;  /* 0x000000193f117290 */ /* 0x000fe200087fe43f */
[----:B------:R-:W-:Y:S01]  /*8480*/  R2UR UR12, R0 ;  /* 0x00000000000c72ca */ /* 0x000fe200000e0000 */
[----:B------:R-:W-:Y:S01]  /*8490*/  VIADD R5, R5, 0x1 ;  /* 0x0000000105057836 */ /* 0x000fe20000000000 */
[----:B------:R-:W-:Y:S01]  /*84a0*/  R2UR UR23, R8 ;  /* 0x00000000081772ca */ /* 0x000fe200000e0000 */
[----:B------:R-:W-:Y:S01]  /*84b0*/  UIADD3.X UR29, URZ, UR25, URZ, UP1, !UPT ;  /* 0x000000193f1d7290 */ /* 0x000fe20008ffe43f */
[----:B------:R-:W-:Y:S01]  /*84c0*/  ISETP.GT.AND P2, PT, R16, 0x1, PT ;  /* 0x000000011000780c */ /* 0x000fe20003f44270 */
[----:B------:R-:W-:Y:S01]  /*84d0*/  UMOV UR18, 0x0 ;  /* 0x0000000000127882 */ /* 0x000fe20000000000 */
[----:B------:R-:W-:Y:S01]  /*84e0*/  UMOV UR19, 0x10000000 ;  /* 0x1000000000137882 */ /* 0x000fe20000000000 */
[----:B------:R-:W-:Y:S01]  /*84f0*/  UIADD3 UR8, UR8, 0x180, URZ ;  /* 0x0000018008087890 */ /* 0x000fe2000fffe03f */
[----:B------:R-:W-:Y:S01]  /*8500*/  ISETP.NE.AND P1, PT, R5, 0x4, PT ;  /* 0x000000040500780c */ /* 0x000fe20003f25270 */
[----:B------:R-:W-:Y:S01]  /*8510*/  UIADD3 UR15, UR11, 0x4180, URZ ;  /* 0x000041800b0f7890 */ /* 0x000fe2000fffe03f */
[----:B------:R-:W-:-:S02]  /*8520*/  VIADD R15, R15, 0x40 ;  /* 0x000000400f0f7836 */ /* 0x000fc40000000000 */
[----:B------:R-:W-:Y:S01]  /*8530*/  UMOV UR11, UR22 ;  /* 0x00000016000b7c82 */ /* 0x000fe20008000000 */
[----:B------:R-:W-:Y:S02]  /*8540*/  SEL R7, RZ, 0x1, P1 ;  /* 0x00000001ff077807 */ /* 0x000fe40000800000 */
[----:B------:R-:W-:Y:S01]  /*8550*/  SEL R5, R5, RZ, P1 ;  /* 0x000000ff05057207 */ /* 0x000fe20000800000 */
[----:B------:R0:W-:Y:S01]  /*8560*/  UTMALDG.3D [UR8], [UR16], desc[UR18] ;  /* 0x00001208100075b4 */ /* 0x0001e20008011000 */
[----:B------:R-:W-:Y:S01]  /*8570*/  LOP3.LUT R4, R4, R7, RZ, 0x3c, !PT ;  /* 0x0000000704047212 */ /* 0x000fe200078e3cff */
[----:B0-----:R-:W-:Y:S01]  /*8580*/  UMOV UR8, UR15 ;  /* 0x0000000f00087c82 */ /* 0x001fe20008000000 */
[----:B------:R-:W-:Y:S02]  /*8590*/  UMOV UR11, UR23 ;  /* 0x00000017000b7c82 */ /* 0x000fe40008000000 */
[----:B------:R0:W-:Y:S02]  /*85a0*/  UTMALDG.3D [UR8], [UR28], desc[UR18] ;  /* 0x000012081c0075b4 */ /* 0x0001e40008011000 */
[----:B0-----:R-:W-:Y:S05]  /*85b0*/  @P2 BRA `(.L_x_176) ;  /* 0xfffffffc00442947 */ /* 0x001fea000383ffff */
.L_x_172:
[----:B------:R-:W-:Y:S05]  /*85c0*/  BSYNC B1 ;  /* 0x0000000000017941 */ /* 0x000fea0003800000 */
.L_x_171:
[----:B------:R-:W-:Y:S01]  /*85d0*/  LOP3.LUT P4, RZ, R12, 0xff, RZ, 0xc0, !PT ;  /* 0x000000ff0cff7812 */ /* 0x000fe2000788c0ff */
[----:B------:R-:W-:Y:S01]  /*85e0*/  VIADD R11, R11, UR14 ;  /* 0x0000000e0b0b7c36 */ /* 0x000fe20008000000 */
[----:B------:R-:W-:Y:S01]  /*85f0*/  ULDC.64 UR8, c[0x0][0x650] ;  /* 0x0001940000087ab9 */ /* 0x000fe20000000a00 */
[----:B------:R-:W-:Y:S01]  /*8600*/  BSSY B1, `(.L_x_177) ;  /* 0x000006e000017945 */ /* 0x000fe20003800000 */
[----:B------:R-:W-:Y:S02]  /*8610*/  PRMT R6, RZ, 0x7610, R6 ;  /* 0x00007610ff067816 */ /* 0x000fe40000000006 */
[----:B------:R-:W-:Y:S02]  /*8620*/  SHF.R.U32.HI R0, RZ, 0x2, R11 ;  /* 0x00000002ff007819 */ /* 0x000fe4000001160b */
[----:B------:R-:W-:Y:S02]  /*8630*/  ISETP.GT.U32.AND P1, PT, R11, 0x3, PT ;  /* 0x000000030b00780c */ /* 0x000fe40003f24070 */
[----:B------:R-:W-:-:S02]  /*8640*/  LOP3.LUT R0, R0, 0x1, RZ, 0xc0, !PT ;  /* 0x0000000100007812 */ /* 0x000fc400078ec0ff */
[----:B------:R-:W-:Y:S01]  /*8650*/  LOP3.LUT R11, R11, 0x3, RZ, 0xc0, !PT ;  /* 0x000000030b0b7812 */ /* 0x000fe200078ec0ff */
[----:B------:R-:W0:Y:S01]  /*8660*/  @P4 S2R R5, SR_CgaCtaId ;  /* 0x0000000000054919 */ /* 0x000e220000008800 */
[----:B------:R-:W-:Y:S02]  /*8670*/  @P4 MOV R4, 0x400 ;  /* 0x0000040000044802 */ /* 0x000fe40000000f00 */
[----:B------:R-:W-:Y:S02]  /*8680*/  ISETP.NE.U32.AND P2, PT, R0, 0x1, PT ;  /* 0x000000010000780c */ /* 0x000fe40003f45070 */
[----:B------:R-:W-:Y:S02]  /*8690*/  PRMT R12, RZ, 0x7610, R12 ;  /* 0x00007610ff0c7816 */ /* 0x000fe4000000000c */
[----:B0-----:R-:W-:Y:S01]  /*86a0*/  @P4 LEA R4, R5, R4, 0x18 ;  /* 0x0000000405044211 */ /* 0x001fe200078ec0ff */
[----:B------:R-:W-:-:S03]  /*86b0*/  IMAD.U32 R5, RZ, RZ, UR14 ;  /* 0x0000000eff057e24 */ /* 0x000fc6000f8e00ff */
[----:B------:R0:W-:Y:S01]  /*86c0*/  @P4 SYNCS.ARRIVE.TRANS64.A1T0 RZ, [R4+URZ+0x78], RZ ;  /* 0x000078ff04ff49a7 */ /* 0x0001e2000810003f */
[----:B------:R-:W-:Y:S02]  /*86d0*/  IADD3 R2, P4, R2, UR20, RZ ;  /* 0x0000001402027c10 */ /* 0x000fe4000ff9e0ff */
[----:B------:R-:W-:Y:S02]  /*86e0*/  ISETP.LT.U32.AND P1, PT, R5, 0x4, P1 ;  /* 0x000000040500780c */ /* 0x000fe40000f21070 */
[----:B------:R-:W-:Y:S02]  /*86f0*/  IADD3.X R3, R3, UR7, RZ, P4, !PT ;  /* 0x0000000703037c10 */ /* 0x000fe4000a7fe4ff */
[----:B------:R-:W-:Y:S01]  /*8700*/  ISETP.GE.U32.AND P4, PT, R2, UR8, PT ;  /* 0x0000000802007c0c */ /* 0x000fe2000bf86070 */
[----:B0-----:R-:W-:Y:S01]  /*8710*/  IMAD.MOV.U32 R4, RZ, RZ, -0x1 ;  /* 0xffffffffff047424 */ /* 0x001fe200078e00ff */
[----:B------:R-:W-:Y:S02]  /*8720*/  ISETP.GT.U32.AND P2, PT, R5, 0x3, !P2 ;  /* 0x000000030500780c */ /* 0x000fe40005744070 */
[----:B------:R-:W-:-:S02]  /*8730*/  SEL R5, RZ, 0x1, !P1 ;  /* 0x00000001ff057807 */ /* 0x000fc40004800000 */
[----:B------:R-:W-:Y:S02]  /*8740*/  ISETP.GE.U32.AND.EX P1, PT, R3, UR9, PT, P4 ;  /* 0x0000000903007c0c */ /* 0x000fe4000bf26140 */
[----:B------:R-:W-:-:S04]  /*8750*/  SEL R0, RZ, 0x1, !P2 ;  /* 0x00000001ff007807 */ /* 0x000fc80005000000 */
[----:B------:R-:W-:Y:S01]  /*8760*/  LOP3.LUT R10, R0, R10, R5, 0x96, !PT ;  /* 0x0000000a000a7212 */ /* 0x000fe200078e9605 */
[----:B------:R-:W-:Y:S02]  /*8770*/  IMAD.MOV.U32 R5, RZ, RZ, -0x1 ;  /* 0xffffffffff057424 */ /* 0x000fe400078e00ff */
[----:B------:R-:W-:-:S04]  /*8780*/  IMAD.MOV.U32 R0, RZ, RZ, -0x1 ;  /* 0xffffffffff007424 */ /* 0x000fc800078e00ff */
[----:B------:R-:W-:Y:S05]  /*8790*/  @P1 BRA `(.L_x_178) ;  /* 0x0000000400501947 */ /* 0x000fea0003800000 */
[----:B------:R-:W0:Y:S01]  /*87a0*/  S2UR UR8, SR_CTAID.X ;  /* 0x00000000000879c3 */ /* 0x000e220000002500 */
[----:B------:R-:W-:Y:S01]  /*87b0*/  ULDC.64 UR10, c[0x0][0x628] ;  /* 0x00018a00000a7ab9 */ /* 0x000fe20000000a00 */
[----:B------:R-:W-:Y:S01]  /*87c0*/  ULDC UR9, c[0x0][0x150] ;  /* 0x0000540000097ab9 */ /* 0x000fe20000000800 */
[----:B------:R-:W-:Y:S01]  /*87d0*/  ISETP.NE.U32.AND P1, PT, RZ, UR10, PT ;  /* 0x0000000aff007c0c */ /* 0x000fe2000bf25070 */
[----:B------:R-:W-:Y:S01]  /*87e0*/  ULDC UR12, c[0x0][0x630] ;  /* 0x00018c00000c7ab9 */ /* 0x000fe20000000800 */
[----:B------:R-:W-:Y:S01]  /*87f0*/  ULDC UR16, c[0x0][0x154] ;  /* 0x0000550000107ab9 */ /* 0x000fe20000000800 */
[----:B------:R-:W-:Y:S01]  /*8800*/  IMAD.MOV.U32 R4, RZ, RZ, R2 ;  /* 0x000000ffff047224 */ /* 0x000fe200078e0002 */
[----:B------:R-:W-:Y:S01]  /*8810*/  ISETP.NE.AND.EX P1, PT, RZ, UR11, PT, P1 ;  /* 0x0000000bff007c0c */ /* 0x000fe2000bf25310 */
[----:B------:R-:W1:Y:S01]  /*8820*/  S2UR UR15, SR_CTAID.Y ;  /* 0x00000000000f79c3 */ /* 0x000e620000002600 */
[----:B------:R-:W-:Y:S01]  /*8830*/  IMAD.MOV.U32 R5, RZ, RZ, R3 ;  /* 0x000000ffff057224 */ /* 0x000fe200078e0003 */
[----:B0-----:R-:W-:-:S05]  /*8840*/  I2FP.F32.U32 R0, UR8 ;  /* 0x0000000800007c45 */ /* 0x001fca0008201000 */
[----:B------:R-:W-:-:S05]  /*8850*/  FMUL R14, R0, UR9 ;  /* 0x00000009000e7c20 */ /* 0x000fca0008400000 */
[----:B------:R-:W-:Y:S05]  /*8860*/  @!P1 BRA `(.L_x_179) ;  /* 0x0000000000289947 */ /* 0x000fea0003800000 */
[----:B------:R-:W-:Y:S02]  /*8870*/  ULDC UR9, c[0x0][0x634] ;  /* 0x00018d0000097ab9 */ /* 0x000fe40000000800 */
[----:B------:R-:W-:-:S05]  /*8880*/  IADD3 R9, P1, R2, UR9, RZ ;  /* 0x0000000902097c10 */ /* 0x000fca000ff3e0ff */
[----:B------:R-:W-:-:S04]  /*8890*/  IMAD.X R13, RZ, RZ, R3, P1 ;  /* 0x000000ffff0d7224 */ /* 0x000fc800008e0603 */
[----:B------:R-:W-:-:S04]  /*88a0*/  IMAD.WIDE.U32 R6, R13, UR10, RZ ;  /* 0x0000000a0d067c25 */ /* 0x000fc8000f8e00ff */
[----:B------:R-:W-:-:S04]  /*88b0*/  IMAD.WIDE.U32 R6, P1, R9, UR11, R6 ;  /* 0x0000000b09067c25 */ /* 0x000fc8000f820006 */
[----:B------:R-:W-:-:S04]  /*88c0*/  IMAD.WIDE.U32 R8, R9, UR10, RZ ;  /* 0x0000000a09087c25 */ /* 0x000fc8000f8e00ff */
[----:B------:R-:W-:Y:S01]  /*88d0*/  IMAD.X R5, RZ, RZ, RZ, P1 ;  /* 0x000000ffff057224 */ /* 0x000fe200008e06ff */
[----:B------:R-:W-:Y:S01]  /*88e0*/  IADD3 RZ, P1, R9, R6, RZ ;  /* 0x0000000609ff7210 */ /* 0x000fe20007f3e0ff */
[----:B------:R-:W-:-:S04]  /*88f0*/  IMAD.MOV.U32 R4, RZ, RZ, R7 ;  /* 0x000000ffff047224 */ /* 0x000fc800078e0007 */
[----:B------:R-:W-:-:S08]  /*8900*/  IMAD.WIDE.U32.X R4, R13, UR11, R4, P1 ;  /* 0x0000000b0d047c25 */ /* 0x000fd000088e0404 */
.L_x_179:
[--C-:B------:R-:W-:Y:S01]  /*8910*/  SHF.R.U64 R0, R4, UR12, R5.reuse ;  /* 0x0000000c04007c19 */ /* 0x100fe20008001205 */
[----:B------:R-:W0:Y:S01]  /*8920*/  F2I.U32.TRUNC.NTZ R14, R14 ;  /* 0x0000000e000e7305 */ /* 0x000e22000020f000 */
[----:B------:R-:W-:Y:S01]  /*8930*/  SHF.R.U32.HI R4, RZ, UR12, R5 ;  /* 0x0000000cff047c19 */ /* 0x000fe20008011605 */
[----:B------:R-:W-:Y:S01]  /*8940*/  ULDC.64 UR10, c[0x0][0x620] ;  /* 0x00018800000a7ab9 */ /* 0x000fe20000000a00 */
[----:B------:R-:W-:Y:S01]  /*8950*/  IADD3 R7, P1, RZ, -R0, RZ ;  /* 0x80000000ff077210 */ /* 0x000fe20007f3e0ff */
[----:B------:R-:W2:Y:S01]  /*8960*/  LDC R16, c[0x0][0x610] ;  /* 0x00018400ff107b82 */ /* 0x000ea20000000800 */
[----:B-1----:R-:W-:Y:S01]  /*8970*/  I2FP.F32.U32 R6, UR15 ;  /* 0x0000000f00067c45 */ /* 0x002fe20008201000 */
[----:B------:R-:W-:Y:S01]  /*8980*/  ULDC UR12, c[0x0][0x658] ;  /* 0x00019600000c7ab9 */ /* 0x000fe20000000800 */
[----:B------:R-:W-:Y:S01]  /*8990*/  ULDC UR18, c[0x0][0x648] ;  /* 0x0001920000127ab9 */ /* 0x000fe20000000800 */
[----:B------:R-:W-:Y:S02]  /*89a0*/  IMAD.X R4, RZ, RZ, ~R4, P1 ;  /* 0x000000ffff047224 */ /* 0x000fe400008e0e04 */
[----:B------:R-:W-:Y:S01]  /*89b0*/  FMUL R8, R6, UR16 ;  /* 0x0000001006087c20 */ /* 0x000fe20008400000 */
[----:B------:R-:W-:Y:S01]  /*89c0*/  ULDC.64 UR16, c[0x0][0x640] ;  /* 0x0001900000107ab9 */ /* 0x000fe20000000a00 */
[----:B------:R-:W-:Y:S01]  /*89d0*/  IMAD R6, R4, UR10, RZ ;  /* 0x0000000a04067c24 */ /* 0x000fe2000f8e02ff */
[----:B------:R-:W-:Y:S01]  /*89e0*/  ISETP.NE.U32.AND P1, PT, RZ, UR16, PT ;  /* 0x00000010ff007c0c */ /* 0x000fe2000bf25070 */
[C---:B------:R-:W-:Y:S01]  /*89f0*/  IMAD.WIDE.U32 R4, R7.reuse, UR10, R2 ;  /* 0x0000000a07047c25 */ /* 0x040fe2000f8e0002 */
[----:B0-----:R-:W-:Y:S01]  /*8a00*/  R2UR UR9, R14 ;  /* 0x000000000e0972ca */ /* 0x001fe200000e0000 */
[----:B------:R-:W0:Y:S01]  /*8a10*/  F2I.U32.TRUNC.NTZ R8, R8 ;  /* 0x0000000800087305 */ /* 0x000e22000020f000 */
[----:B------:R-:W-:Y:S01]  /*8a20*/  ULDC UR10, c[0x0][0x618] ;  /* 0x00018600000a7ab9 */ /* 0x000fe20000000800 */
[----:B------:R-:W-:Y:S01]  /*8a30*/  IMAD R7, R7, UR11, R6 ;  /* 0x0000000b07077c24 */ /* 0x000fe2000f8e0206 */
[----:B------:R-:W-:-:S03]  /*8a40*/  ISETP.NE.AND.EX P1, PT, RZ, UR17, PT, P1 ;  /* 0x00000011ff007c0c */ /* 0x000fc6000bf25310 */
[----:B------:R-:W-:-:S05]  /*8a50*/  IMAD.IADD R5, R5, 0x1, R7 ;  /* 0x0000000105057824 */ /* 0x000fca00078e0207 */
[--C-:B------:R-:W-:Y:S02]  /*8a60*/  SHF.R.U64 R14, R4, UR10, R5.reuse ;  /* 0x0000000a040e7c19 */ /* 0x100fe40008001205 */
[----:B------:R-:W-:Y:S01]  /*8a70*/  SHF.R.U32.HI R5, RZ, UR10, R5 ;  /* 0x0000000aff057c19 */ /* 0x000fe20008011605 */
[----:B------:R-:W-:Y:S01]  /*8a80*/  ULDC UR10, c[0x0][0x608] ;  /* 0x00018200000a7ab9 */ /* 0x000fe20000000800 */
[----:B0-----:R-:W-:Y:S02]  /*8a90*/  R2UR UR11, R8 ;  /* 0x00000000080b72ca */ /* 0x001fe400000e0000 */
[--C-:B------:R-:W-:Y:S02]  /*8aa0*/  SHF.R.U64 R15, R14, UR10, R5.reuse ;  /* 0x0000000a0e0f7c19 */ /* 0x100fe40008001205 */
[----:B------:R-:W-:Y:S01]  /*8ab0*/  SHF.R.U32.HI R4, RZ, UR10, R5 ;  /* 0x0000000aff047c19 */ /* 0x000fe20008011605 */
[----:B------:R-:W-:-:S03]  /*8ac0*/  UIADD3 UR10, -UR9, URZ, URZ ;  /* 0x0000003f090a7290 */ /* 0x000fc6000fffe13f */
[--C-:B------:R-:W-:Y:S01]  /*8ad0*/  SHF.R.U64 R17, R15, UR12, R4.reuse ;  /* 0x0000000c0f117c19 */ /* 0x100fe20008001204 */
[----:B------:R-:W-:Y:S01]  /*8ae0*/  ULDC UR9, c[0x0][0x144] ;  /* 0x0000510000097ab9 */ /* 0x000fe20000000800 */
[----:B------:R-:W-:-:S03]  /*8af0*/  SHF.R.U32.HI R5, RZ, UR12, R4 ;  /* 0x0000000cff057c19 */ /* 0x000fc60008011604 */
[----:B------:R-:W-:Y:S01]  /*8b00*/  IMAD.MOV.U32 R4, RZ, RZ, R17 ;  /* 0x000000ffff047224 */ /* 0x000fe200078e0011 */
[----:B------:R-:W-:Y:S06]  /*8b10*/  @!P1 BRA `(.L_x_180) ;  /* 0x0000000000289947 */ /* 0x000fec0003800000 */
        /* <DEDUP_REMOVED lines=10> */
.L_x_180:
[----:B------:R-:W-:Y:S01]  /*8bc0*/  UIADD3 UR11, -UR11, URZ, URZ ;  /* 0x0000003f0b0b7290 */ /* 0x000fe2000fffe13f */
[----:B------:R-:W-:Y:S01]  /*8bd0*/  SHF.R.U64 R5, R4, UR18, R5 ;  /* 0x0000001204057c19 */ /* 0x000fe20008001205 */
[----:B------:R-:W-:Y:S01]  /*8be0*/  UIMAD UR8, UR9, UR10, UR8 ;  /* 0x0000000a090872a4 */ /* 0x000fe2000f8e0208 */
[----:B------:R-:W-:Y:S02]  /*8bf0*/  LOP3.LUT R4, R15, UR6, RZ, 0xc0, !PT ;  /* 0x000000060f047c12 */ /* 0x000fe4000f8ec0ff */
[----:B------:R-:W-:Y:S01]  /*8c00*/  ULDC UR9, c[0x0][0x148] ;  /* 0x0000520000097ab9 */ /* 0x000fe20000000800 */
[----:B------:R-:W-:Y:S01]  /*8c10*/  IMAD.MOV R6, RZ, RZ, -R5 ;  /* 0x000000ffff067224 */ /* 0x000fe200078e0a05 */
[----:B------:R-:W-:Y:S01]  /*8c20*/  @UP2 UIMAD UR8, UR9, UR11, UR15 ;  /* 0x0000000b090822a4 */ /* 0x000fe2000f8e020f */
[----:B------:R-:W-:Y:S01]  /*8c30*/  IMAD R5, R5, UR5, R4 ;  /* 0x0000000505057c24 */ /* 0x000fe2000f8e0204 */
[----:B------:R-:W-:Y:S01]  /*8c40*/  LOP3.LUT R7, R14, UR4, RZ, 0xc0, !PT ;  /* 0x000000040e077c12 */ /* 0x000fe2000f8ec0ff */
[----:B------:R-:W-:Y:S01]  /*8c50*/  ULDC UR9, c[0x0][0x638] ;  /* 0x00018e0000097ab9 */ /* 0x000fe20000000800 */
[----:B------:R-:W-:Y:S01]  /*8c60*/  PLOP3.LUT P1, PT, PT, PT, UP2, 0x80, 0x0 ;  /* 0x000000000000781c */ /* 0x000fe20003f2f028 */
[----:B------:R-:W-:-:S02]  /*8c70*/  IMAD R4, R6, UR9, R17 ;  /* 0x0000000906047c24 */ /* 0x000fc4000f8e0211 */
[----:B--2---:R-:W-:Y:S01]  /*8c80*/  IMAD R5, R5, R16, UR8 ;  /* 0x0000000805057e24 */ /* 0x004fe2000f8e0210 */
[----:B------:R-:W-:Y:S01]  /*8c90*/  ULDC UR8, c[0x0][0x600] ;  /* 0x0001800000087ab9 */ /* 0x000fe20000000800 */
[----:B------:R-:W-:Y:S02]  /*8ca0*/  IMAD.MOV.U32 R6, RZ, RZ, 0x1 ;  /* 0x00000001ff067424 */ /* 0x000fe400078e00ff */
[----:B------:R-:W-:-:S05]  /*8cb0*/  IMAD R8, R4, UR8, R7 ;  /* 0x0000000804087c24 */ /* 0x000fca000f8e0207 */
[----:B------:R-:W-:Y:S02]  /*8cc0*/  SEL R4, R8, R5, !P1 ;  /* 0x0000000508047207 */ /* 0x000fe40004800000 */
[----:B------:R-:W-:-:S07]  /*8cd0*/  SEL R5, R5, R8, !P1 ;  /* 0x0000000805057207 */ /* 0x000fce0004800000 */
.L_x_178:
[----:B------:R-:W-:Y:S05]  /*8ce0*/  BSYNC B1 ;  /* 0x0000000000017941 */ /* 0x000fea0003800000 */
.L_x_177:
[----:B------:R-:W-:-:S13]  /*8cf0*/  LOP3.LUT P1, RZ, R6, 0xff, RZ, 0xc0, !PT ;  /* 0x000000ff06ff7812 */ /* 0x000fda000782c0ff */
[----:B------:R-:W-:Y:S05]  /*8d00*/  @P1 BRA `(.L_x_181) ;  /* 0xfffffff4003c1947 */ /* 0x000fea000383ffff */
[----:B------:R-:W-:Y:S05]  /*8d10*/  BSYNC B0 ;  /* 0x0000000000007941 */ /* 0x000fea0003800000 */
.L_x_169:
[----:B------:R-:W-:-:S03]  /*8d20*/  UMOV UR8, 0xffffffff ;  /* 0xffffffff00087882 */ /* 0x000fc60000000000 */
[----:B------:R-:W-:Y:S05]  /*8d30*/  BRA.DIV UR8, `(.L_x_182) ;  /* 0x0000000608487947 */ /* 0x000fea000b800000 */
[----:B------:R-:W-:-:S13]  /*8d40*/  ELECT P0, URZ, PT ;  /* 0x00000000003f782f */ /* 0x000fda0003800000 */
.L_x_198:
[----:B------:R-:W-:Y:S04]  /*8d50*/  BSSY B0, `(.L_x_183) ;  /* 0x000002c000007945 */ /* 0x000fe80003800000 */
[----:B------:R-:W-:Y:S05]  /*8d60*/  @!P0 BRA `(.L_x_184) ;  /* 0x0000000000a88947 */ /* 0x000fea0003800000 */
[----:B------:R-:W-:-:S04]  /*8d70*/  ULOP3.LUT UR8, UR13, 0x2, URZ, 0xfc, !UPT ;  /* 0x000000020d087892 */ /* 0x000fc8000f8efc3f */
[----:B------:R-:W-:-:S06]  /*8d80*/  UISETP.NE.AND UP0, UPT, UR8, 0x3, UPT ;  /* 0x000000030800788c */ /* 0x000fcc000bf05270 */
[----:B------:R-:W-:-:S13]  /*8d90*/  PLOP3.LUT P0, PT, PT, PT, UP0, 0x80, 0x0 ;  /* 0x000000000000781c */ /* 0x000fda0003f0f008 */
[----:B------:R-:W-:Y:S05]  /*8da0*/  @!P0 BRA `(.L_x_185) ;  /* 0x0000000000048947 */ /* 0x000fea0003800000 */
[----:B------:R-:W-:Y:S01]  /*8db0*/  BPT.TRAP 0x1 ;  /* 0x000000040000795c */ /* 0x000fe20000300000 */
.L_x_185:
[----:B------:R-:W0:Y:S01]  /*8dc0*/  S2R R3, SR_CgaCtaId ;  /* 0x0000000000037919 */ /* 0x000e220000008800 */
[----:B------:R-:W-:Y:S02]  /*8dd0*/  MOV R0, 0x400 ;  /* 0x0000040000007802 */ /* 0x000fe40000000f00 */
[----:B------:R-:W-:Y:S02]  /*8de0*/  SHF.L.U32 R2, R10, 0x1f, RZ ;  /* 0x0000001f0a027819 */ /* 0x000fe400000006ff */
[----:B0-----:R-:W-:-:S05]  /*8df0*/  LEA R0, R3, R0, 0x18 ;  /* 0x0000000003007211 */ /* 0x001fca00078ec0ff */
[----:B------:R-:W-:-:S04]  /*8e00*/  VIADD R0, R0, 0x20 ;  /* 0x0000002000007836 */ /* 0x000fc80000000000 */
[C---:B------:R-:W-:Y:S02]  /*8e10*/  IMAD R5, R11.reuse, 0x8, R0 ;  /* 0x000000080b057824 */ /* 0x040fe400078e0200 */
[----:B------:R-:W-:Y:S02]  /*8e20*/  VIADD R11, R11, 0x1 ;  /* 0x000000010b0b7836 */ /* 0x000fe40000000000 */
[----:B------:R-:W0:Y:S03]  /*8e30*/  SYNCS.PHASECHK.TRANS64.TRYWAIT P0, [R5+URZ], R2 ;  /* 0x00000002050075a7 */ /* 0x000e26000800017f */
[----:B------:R-:W-:-:S04]  /*8e40*/  ISETP.NE.AND P1, PT, R11, 0x4, PT ;  /* 0x000000040b00780c */ /* 0x000fc80003f25270 */
[----:B------:R-:W-:Y:S02]  /*8e50*/  SEL R3, RZ, 0x1, P1 ;  /* 0x00000001ff037807 */ /* 0x000fe40000800000 */
[----:B------:R-:W-:Y:S02]  /*8e60*/  SEL R11, R11, RZ, P1 ;  /* 0x000000ff0b0b7207 */ /* 0x000fe40000800000 */
[----:B------:R-:W-:-:S03]  /*8e70*/  LOP3.LUT R10, R10, R3, RZ, 0x3c, !PT ;  /* 0x000000030a0a7212 */ /* 0x000fc600078e3cff */
[----:B------:R-:W-:Y:S01]  /*8e80*/  IMAD R7, R11, 0x8, R0 ;  /* 0x000000080b077824 */ /* 0x000fe200078e0200 */
[----:B------:R-:W-:Y:S01]  /*8e90*/  SHF.L.U32 R4, R10, 0x1f, RZ ;  /* 0x0000001f0a047819 */ /* 0x000fe200000006ff */
[----:B0-----:R-:W-:Y:S06]  /*8ea0*/  @!P0 BRA `(.L_x_186) ;  /* 0x0000000400108947 */ /* 0x001fec0003800000 */
.L_x_199:
[----:B------:R-:W1:Y:S01]  /*8eb0*/  SYNCS.PHASECHK.TRANS64.TRYWAIT P0, [R7+URZ], R4 ;  /* 0x00000004070075a7 */ /* 0x000e62000800017f */
[----:B0-----:R-:W-:-:S05]  /*8ec0*/  VIADD R2, R11, 0x1 ;  /* 0x000000010b027836 */ /* 0x001fca0000000000 */
[----:B------:R-:W-:-:S04]  /*8ed0*/  ISETP.NE.AND P1, PT, R2, 0x4, PT ;  /* 0x000000040200780c */ /* 0x000fc80003f25270 */
[----:B------:R-:W-:Y:S02]  /*8ee0*/  SEL R3, RZ, 0x1, P1 ;  /* 0x00000001ff037807 */ /* 0x000fe40000800000 */
[----:B------:R-:W-:Y:S02]  /*8ef0*/  SEL R9, R2, RZ, P1 ;  /* 0x000000ff02097207 */ /* 0x000fe40000800000 */
[----:B------:R-:W-:-:S03]  /*8f00*/  LOP3.LUT R11, R10, R3, RZ, 0x3c, !PT ;  /* 0x000000030a0b7212 */ /* 0x000fc600078e3cff */
[----:B------:R-:W-:Y:S01]  /*8f10*/  IMAD R6, R9, 0x8, R0 ;  /* 0x0000000809067824 */ /* 0x000fe200078e0200 */
[----:B------:R-:W-:Y:S01]  /*8f20*/  SHF.L.U32 R5, R11, 0x1f, RZ ;  /* 0x0000001f0b057819 */ /* 0x000fe200000006ff */
[----:B-1----:R-:W-:Y:S06]  /*8f30*/  @!P0 BRA `(.L_x_187) ;  /* 0x0000000400008947 */ /* 0x002fec0003800000 */
.L_x_200:
[----:B------:R-:W1:Y:S01]  /*8f40*/  SYNCS.PHASECHK.TRANS64.TRYWAIT P0, [R6+URZ], R5 ;  /* 0x00000005060075a7 */ /* 0x000e62000800017f */
[----:B------:R-:W-:-:S05]  /*8f50*/  VIADD R2, R9, 0x1 ;  /* 0x0000000109027836 */ /* 0x000fca0000000000 */
[----:B------:R-:W-:-:S04]  /*8f60*/  ISETP.NE.AND P1, PT, R2, 0x4, PT ;  /* 0x000000040200780c */ /* 0x000fc80003f25270 */
[----:B0-----:R-:W-:Y:S02]  /*8f70*/  SEL R4, RZ, 0x1, P1 ;  /* 0x00000001ff047807 */ /* 0x001fe40000800000 */
[----:B------:R-:W-:Y:S02]  /*8f80*/  SEL R3, R2, RZ, P1 ;  /* 0x000000ff02037207 */ /* 0x000fe40000800000 */
[----:B------:R-:W-:Y:S01]  /*8f90*/  LOP3.LUT R4, R11, R4, RZ, 0x3c, !PT ;  /* 0x000000040b047212 */ /* 0x000fe200078e3cff */
[----:B-1----:R-:W-:Y:S06]  /*8fa0*/  @!P0 BRA `(.L_x_188) ;  /* 0x0000000000f88947 */ /* 0x002fec0003800000 */
.L_x_201:
[----:B------:R-:W-:Y:S01]  /*8fb0*/  IMAD R3, R3, 0x8, R0 ;  /* 0x0000000803037824 */ /* 0x000fe200078e0200 */
[----:B------:R-:W-:-:S07]  /*8fc0*/  SHF.L.U32 R0, R4, 0x1f, RZ ;  /* 0x0000001f04007819 */ /* 0x000fce00000006ff */
.L_x_189:
[----:B-1----:R1:W2:Y:S02]  /*8fd0*/  SYNCS.PHASECHK.TRANS64.TRYWAIT P0, [R3+URZ], R0 ;  /* 0x00000000030075a7 */ /* 0x0022a4000800017f */
[----:B--2---:R-:W-:Y:S05]  /*8fe0*/  @!P0 NANOSLEEP.SYNCS 0x989680 ;  /* 0x009896800000895d */ /* 0x004fea0003900000 */
[----:B------:R-:W2:Y:S02]  /*8ff0*/  @!P0 SYNCS.PHASECHK.TRANS64 P0, [R3+URZ], R0 ;  /* 0x00000000030085a7 */ /* 0x000ea4000800007f */
[----:B--2---:R-:W-:Y:S05]  /*9000*/  @!P0 BRA `(.L_x_189) ;  /* 0xfffffffc00f08947 */ /* 0x004fea000383ffff */
.L_x_184:
[----:B------:R-:W-:Y:S05]  /*9010*/  BSYNC B0 ;  /* 0x0000000000007941 */ /* 0x000fea0003800000 */
.L_x_183:
[----:B------:R-:W-:Y:S05]  /*9020*/  EXIT ;  /* 0x000000000000794d */ /* 0x000fea0003800000 */
.L_x_14:
[----:B0-----:R0:W2:Y:S02]  /*9030*/  SYNCS.PHASECHK.TRANS64.TRYWAIT P0, [R13+URZ+-0x8], R10 ;  /* 0xfffff80a0d0075a7 */ /* 0x0010a4000800017f */
[----:B--2---:R-:W-:Y:S05]  /*9040*/  @!P0 NANOSLEEP.SYNCS 0x989680 ;  /* 0x009896800000895d */ /* 0x004fea0003900000 */
[----:B------:R-:W2:Y:S02]  /*9050*/  @!P0 SYNCS.PHASECHK.TRANS64 P0, [R13+URZ+-0x8], R10 ;  /* 0xfffff80a0d0085a7 */ /* 0x000ea4000800007f */
[----:B--2---:R-:W-:Y:S05]  /*9060*/  @!P0 BRA `(.L_x_14) ;  /* 0xfffffffc00f08947 */ /* 0x004fea000383ffff */
[----:B------:R-:W-:Y:S05]  /*9070*/  BRA `(.L_x_190) ;  /* 0xffffff8400347947 */ /* 0x000fea000383ffff */
.L_x_19:
[----:B--2---:R-:W-:-:S04]  /*9080*/  IMAD.U32 R11, RZ, RZ, UR4 ;  /* 0x00000004ff0b7e24 */ /* 0x004fc8000f8e00ff */
[----:B------:R2:W3:Y:S03]  /*9090*/  SYNCS.PHASECHK.TRANS64.TRYWAIT P0, [R11+URZ], R10 ;  /* 0x0000000a0b0075a7 */ /* 0x0004e6000800017f */
[----:B---3--:R-:W-:Y:S05]  /*90a0*/  @!P0 NANOSLEEP.SYNCS 0x989680 ;  /* 0x009896800000895d */ /* 0x008fea0003900000 */
[----:B------:R-:W3:Y:S02]  /*90b0*/  @!P0 SYNCS.PHASECHK.TRANS64 P0, [R11+URZ], R10 ;  /* 0x0000000a0b0085a7 */ /* 0x000ee4000800007f */
[----:B---3--:R-:W-:Y:S05]  /*90c0*/  @!P0 BRA `(.L_x_19) ;  /* 0xfffffffc00ec8947 */ /* 0x008fea000383ffff */
[----:B------:R-:W-:Y:S05]  /*90d0*/  BRA `(.L_x_18) ;  /* 0xffffff8800607947 */ /* 0x000fea000383ffff */
.L_x_25:
[----:B--2---:R-:W-:-:S04]  /*90e0*/  IMAD.U32 R146, RZ, RZ, UR16 ;  /* 0x00000010ff927e24 */ /* 0x004fc8000f8e00ff */
[----:B------:R2:W3:Y:S03]  /*90f0*/  SYNCS.PHASECHK.TRANS64.TRYWAIT P0, [R146+URZ], R11 ;  /* 0x0000000b920075a7 */ /* 0x0004e6000800017f */
[----:B---3--:R-:W-:Y:S05]  /*9100*/  @!P0 NANOSLEEP.SYNCS 0x989680 ;  /* 0x009896800000895d */ /* 0x008fea0003900000 */
[----:B------:R-:W3:Y:S02]  /*9110*/  @!P0 SYNCS.PHASECHK.TRANS64 P0, [R146+URZ], R11 ;  /* 0x0000000b920085a7 */ /* 0x000ee4000800007f */
[----:B---3--:R-:W-:Y:S05]  /*9120*/  @!P0 BRA `(.L_x_25) ;  /* 0xfffffffc00ec8947 */ /* 0x008fea000383ffff */
[----:B------:R-:W-:Y:S05]  /*9130*/  BRA `(.L_x_24) ;  /* 0xffffff9000987947 */ /* 0x000fea000383ffff */
.L_x_33:
[----:B---3--:R3:W4:Y:S02]  /*9140*/  SYNCS.PHASECHK.TRANS64.TRYWAIT P0, [R13+URZ+0x8], R10 ;  /* 0x0000080a0d0075a7 */ /* 0x008724000800017f */
[----:B----4-:R-:W-:Y:S05]  /*9150*/  @!P0 NANOSLEEP.SYNCS 0x989680 ;  /* 0x009896800000895d */ /* 0x010fea0003900000 */
[----:B------:R-:W4:Y:S02]  /*9160*/  @!P0 SYNCS.PHASECHK.TRANS64 P0, [R13+URZ+0x8], R10 ;  /* 0x0000080a0d0085a7 */ /* 0x000f24000800007f */
[----:B----4-:R-:W-:Y:S05]  /*9170*/  @!P0 BRA `(.L_x_33) ;  /* 0xfffffffc00f08947 */ /* 0x010fea000383ffff */
[----:B------:R-:W-:Y:S05]  /*9180*/  BRA `(.L_x_191) ;  /* 0xffffff9c00c87947 */ /* 0x000fea000383ffff */
.L_x_170:
[----:B------:R-:W-:Y:S01]  /*9190*/  BSSY B1, `(.L_x_192) ;  /* 0x0000006000017945 */ /* 0x000fe20003800000 */
[----:B------:R-:W-:-:S07]  /*91a0*/  IMAD.MOV.U32 R6, RZ, RZ, -0x1 ;  /* 0xffffffffff067424 */ /* 0x000fce00078e00ff */
[----:B------:R-:W-:Y:S05]  /*91b0*/  WARPSYNC.COLLECTIVE R6, `(.L_x_193) ;  /* 0x00000000060c7348 */ /* 0x000fea0003c00000 */
[----:B------:R-:W-:Y:S02]  /*91c0*/  ELECT P1, UR62, PT ;  /* 0x00000000003e782f */ /* 0x000fe40003820000 */
[----:B------:R-:W-:Y:S01]  /*91d0*/  MOV R6, UR62 ;  /* 0x0000003e00067c02 */ /* 0x000fe20008000f00 */
[----:B------:R-:W-:Y:S10]  /*91e0*/  ENDCOLLECTIVE ;  /* 0x000000000000791b */ /* 0x000ff40003800000 */
.L_x_193:
[----:B------:R-:W-:Y:S05]  /*91f0*/  BSYNC B1 ;  /* 0x0000000000017941 */ /* 0x000fea0003800000 */
.L_x_192:
[----:B------:R-:W-:Y:S05]  /*9200*/  BRA `(.L_x_194) ;  /* 0xfffffff000087947 */ /* 0x000fea000383ffff */
.L_x_173:
[----:B-1----:R1:W2:Y:S02]  /*9210*/  SYNCS.PHASECHK.TRANS64.TRYWAIT P1, [R13+URZ+0x20], R6 ;  /* 0x000020060d0075a7 */ /* 0x0022a4000802017f */
[----:B--2---:R-:W-:Y:S05]  /*9220*/  @!P1 NANOSLEEP.SYNCS 0x989680 ;  /* 0x009896800000995d */ /* 0x004fea0003900000 */
[----:B------:R-:W2:Y:S02]  /*9230*/  @!P1 SYNCS.PHASECHK.TRANS64 P1, [R13+URZ+0x20], R6 ;  /* 0x000020060d0095a7 */ /* 0x000ea4000802007f */
[----:B--2---:R-:W-:Y:S05]  /*9240*/  @!P1 BRA `(.L_x_173) ;  /* 0xfffffffc00f09947 */ /* 0x004fea000383ffff */
[----:B------:R-:W-:Y:S05]  /*9250*/  BRA `(.L_x_195) ;  /* 0xfffffff0003c7947 */ /* 0x000fea000383ffff */
.L_x_182:
[----:B------:R-:W-:Y:S01]  /*9260*/  BSSY B0, `(.L_x_196) ;  /* 0x0000006000007945 */ /* 0x000fe20003800000 */
[----:B------:R-:W-:-:S07]  /*9270*/  IMAD.MOV.U32 R6, RZ, RZ, -0x1 ;  /* 0xffffffffff067424 */ /* 0x000fce00078e00ff */
[----:B------:R-:W-:Y:S05]  /*9280*/  WARPSYNC.COLLECTIVE R6, `(.L_x_197) ;  /* 0x00000000060c7348 */ /* 0x000fea0003c00000 */
[----:B------:R-:W-:Y:S02]  /*9290*/  ELECT P1, UR62, PT ;  /* 0x00000000003e782f */ /* 0x000fe40003820000 */
[----:B------:R-:W-:Y:S01]  /*92a0*/  MOV R6, UR62 ;  /* 0x0000003e00067c02 */ /* 0x000fe20008000f00 */
[----:B------:R-:W-:Y:S10]  /*92b0*/  ENDCOLLECTIVE ;  /* 0x000000000000791b */ /* 0x000ff40003800000 */
.L_x_197:
[----:B------:R-:W-:Y:S05]  /*92c0*/  BSYNC B0 ;  /* 0x0000000000007941 */ /* 0x000fea0003800000 */
.L_x_196:
[----:B------:R-:W-:Y:S01]  /*92d0*/  PLOP3.LUT P0, PT, P1, PT, PT, 0x80, 0x0 ;  /* 0x000000000000781c */ /* 0x000fe20000f0f070 */
[----:B------:R-:W-:-:S12]  /*92e0*/  BRA `(.L_x_198) ;  /* 0xfffffff800987947 */ /* 0x000fd8000383ffff */
.L_x_186:
[----:B0-----:R0:W1:Y:S02]  /*92f0*/  SYNCS.PHASECHK.TRANS64.TRYWAIT P0, [R5+URZ], R2 ;  /* 0x00000002050075a7 */ /* 0x001064000800017f */
[----:B-1----:R-:W-:Y:S05]  /*9300*/  @!P0 NANOSLEEP.SYNCS 0x989680 ;  /* 0x009896800000895d */ /* 0x002fea0003900000 */
[----:B------:R-:W1:Y:S02]  /*9310*/  @!P0 SYNCS.PHASECHK.TRANS64 P0, [R5+URZ], R2 ;  /* 0x00000002050085a7 */ /* 0x000e64000800007f */
[----:B-1----:R-:W-:Y:S05]  /*9320*/  @!P0 BRA `(.L_x_186) ;  /* 0xfffffffc00f08947 */ /* 0x002fea000383ffff */
[----:B------:R-:W-:Y:S05]  /*9330*/  BRA `(.L_x_199) ;  /* 0xfffffff800dc7947 */ /* 0x000fea000383ffff */
.L_x_187:
[----:B0-----:R0:W1:Y:S02]  /*9340*/  SYNCS.PHASECHK.TRANS64.TRYWAIT P0, [R7+URZ], R4 ;  /* 0x00000004070075a7 */ /* 0x001064000800017f */
[----:B-1----:R-:W-:Y:S05]  /*9350*/  @!P0 NANOSLEEP.SYNCS 0x989680 ;  /* 0x009896800000895d */ /* 0x002fea0003900000 */
[----:B------:R-:W1:Y:S02]  /*9360*/  @!P0 SYNCS.PHASECHK.TRANS64 P0, [R7+URZ], R4 ;  /* 0x00000004070085a7 */ /* 0x000e64000800007f */
[----:B-1----:R-:W-:Y:S05]  /*9370*/  @!P0 BRA `(.L_x_187) ;  /* 0xfffffffc00f08947 */ /* 0x002fea000383ffff */
[----:B------:R-:W-:Y:S05]  /*9380*/  BRA `(.L_x_200) ;  /* 0xfffffff800ec7947 */ /* 0x000fea000383ffff */
.L_x_188:
[----:B0-----:R0:W1:Y:S02]  /*9390*/  SYNCS.PHASECHK.TRANS64.TRYWAIT P0, [R6+URZ], R5 ;  /* 0x00000005060075a7 */ /* 0x001064000800017f */
[----:B-1----:R-:W-:Y:S05]  /*93a0*/  @!P0 NANOSLEEP.SYNCS 0x989680 ;  /* 0x009896800000895d */ /* 0x002fea0003900000 */
[----:B------:R-:W1:Y:S02]  /*93b0*/  @!P0 SYNCS.PHASECHK.TRANS64 P0, [R6+URZ], R5 ;  /* 0x00000005060085a7 */ /* 0x000e64000800007f */
[----:B-1----:R-:W-:Y:S05]  /*93c0*/  @!P0 BRA `(.L_x_188) ;  /* 0xfffffffc00f08947 */ /* 0x002fea000383ffff */
[----:B------:R-:W-:Y:S05]  /*93d0*/  BRA `(.L_x_201) ;  /* 0xfffffff800f47947 */ /* 0x000fea000383ffff */
.L_x_202:
[----:B------:R-:W-:-:S00]  /*93e0*/  BRA `(.L_x_202) ;  /* 0xfffffffc00fc7947 */ /* 0x000fc0000383ffff */
[----:B------:R-:W-:-:S00]  /*93f0*/  NOP ;  /* 0x0000000000007918 */ /* 0x000fc00000000000 */
        /* <DEDUP_REMOVED lines=8> */
.L_x_203:


//--------------------- .nv.shared._ZN7cutlass13device_kernelINS_4gemm6kernel13GemmUniversalIN4cute5tupleIJiiiiEEENS1_10collective13CollectiveMmaINS1_37MainloopSm90TmaGmmaWarpSpecializedFP8ILi4ENS5_IJNS4_1CILi1EEESB_SB_EEENS1_32KernelTmaWarpSpecializedPingpongEEENS5_IJNSA_ILi64EEENSA_ILi128EEESF_EEENS_12float_e4m3_tENS5_IJlSB_lEEESI_SJ_NS4_8TiledMMAINS4_8MMA_AtomIJNS4_4SM904GMMA31MMA_64x128x32_F32E4M3E4M3_SS_TNILNSN_7ScaleInE1ELSP_1EEEEEENS4_6LayoutISC_NS5_IJNSA_ILi0EEEST_ST_EEEEENS5_IJNS4_10UnderscoreESW_SW_EEEEENS4_13SM90_TMA_LOADENS4_14ComposedLayoutINS4_7SwizzleILi2ELi4ELi3EEENS4_18smem_ptr_flag_bitsILi8EEENSS_INS5_IJNSA_ILi8EEESF_EEENS5_IJSF_SB_EEEEEEEvNS4_8identityESZ_S19_vS1A_EENS_8epilogue10collective6detail29Sm90TmaWarpSpecializedAdapterINS1D_15DefaultEpilogueISI_SJ_SJ_NS1C_6thread17LinearCombinationISI_Li1EffLNS1H_9ScaleType4KindE0ELNS_15FloatRoundStyleE2ESI_EENS1_15EpilogueDefaultEEEEEvvEEEEvNT_6ParamsE --------------------------
	.section	.nv.shared._ZN7cutlass13device_kernelINS_4gemm6kernel13GemmUniversalIN4cute5tupleIJiiiiEEENS1_10collective13CollectiveMmaINS1_37MainloopSm90TmaGmmaWarpSpecializedFP8ILi4ENS5_IJNS4_1CILi1EEESB_SB_EEENS1_32KernelTmaWarpSpecializedPingpongEEENS5_IJNSA_ILi64EEENSA_ILi128EEESF_EEENS_12float_e4m3_tENS5_IJlSB_lEEESI_SJ_NS4_8TiledMMAINS4_8MMA_AtomIJNS4_4SM904GMMA31MMA_64x128x32_F32E4M3E4M3_SS_TNILNSN_7ScaleInE1ELSP_1EEEEEENS4_6LayoutISC_NS5_IJNSA_ILi0EEEST_ST_EEEEENS5_IJNS4_10UnderscoreESW_SW_EEEEENS4_13SM90_TMA_LOADENS4_14ComposedLayoutINS4_7SwizzleILi2ELi4ELi3EEENS4_18smem_ptr_flag_bitsILi8EEENSS_INS5_IJNSA_ILi8EEESF_EEENS5_IJSF_SB_EEEEEEEvNS4_8identityESZ_S19_vS1A_EENS_8epilogue10collective6detail29Sm90TmaWarpSpecializedAdapterINS1D_15DefaultEpilogueISI_SJ_SJ_NS1C_6thread17LinearCombinationISI_Li1EffLNS1H_9ScaleType4KindE0ELNS_15FloatRoundStyleE2ESI_EENS1_15EpilogueDefaultEEEEEvvEEEEvNT_6ParamsE,"aw",@nobits
	.sectionflags	@""
	.align	16
	.zero		1024


//--------------------- .nv.shared.reserved.0     --------------------------
	.section	.nv.shared.reserved.0,"aw",@nobits
	.weak		__nv_reservedSMEM_offset_0_alias
	.size		__nv_reservedSMEM_offset_0_alias, 0, 0
	.other		__nv_reservedSMEM_offset_0_alias,@"STO_CUDA_RESERVED_SHARED STV_DEFAULT"
__nv_reservedSMEM_offset_0_alias:
	.zero		0


//--------------------- .nv.global                --------------------------
	.section	.nv.global,"aw",@nobits
.nv.global:
	.type		_ZN39_INTERNAL_c2c3d7e6_4_k_cu_a550c5dd_29134cute1_E,@object
	.size		_ZN39_INTERNAL_c2c3d7e6_4_k_cu_a550c5dd_29134cute1_E,(_ZN39_INTERNAL_c2c3d7e6_4_k_cu_a550c5dd_29134cuda3std3__45__cpo6cbeginE - _ZN39_INTERNAL_c2c3d7e6_4_k_cu_a550c5dd_29134cute1_E)
_ZN39_INTERNAL_c2c3d7e6_4_k_cu_a550c5dd_29134cute1_E:
	.zero		1
	.type		_ZN39_INTERNAL_c2c3d7e6_4_k_cu_a550c5dd_29134cuda3std3__45__cpo6cbeginE,@object
	.size		_ZN39_INTERNAL_c2c3d7e6_4_k_cu_a550c5dd_29134cuda3std3__45__cpo6cbeginE,(_ZN39_INTERNAL_c2c3d7e6_4_k_cu_a550c5dd_29134cuda3std3__48in_placeE - _ZN39_INTERNAL_c2c3d7e6_4_k_cu_a550c5dd_29134cuda3std3__45__cpo6cbeginE)
_ZN39_INTERNAL_c2c3d7e6_4_k_cu_a550c5dd_29134cuda3std3__45__cpo6cbeginE:
	.zero		1
	.type		_ZN39_INTERNAL_c2c3d7e6_4_k_cu_a550c5dd_29134cuda3std3__48in_placeE,@object
	.size		_ZN39_INTERNAL_c2c3d7e6_4_k_cu_a550c5dd_29134cuda3std3__48in_placeE,(_ZN39_INTERNAL_c2c3d7e6_4_k_cu_a550c5dd_29134cuda3std6ranges3__45__cpo9iter_moveE - _ZN39_INTERNAL_c2c3d7e6_4_k_cu_a550c5dd_29134cuda3std3__48in_placeE)
_ZN39_INTERNAL_c2c3d7e6_4_k_cu_a550c5dd_29134cuda3std3__48in_placeE:
	.zero		1
	.type		_ZN39_INTERNAL_c2c3d7e6_4_k_cu_a550c5dd_29134cuda3std6ranges3__45__cpo9iter_moveE,@object
	.size		_ZN39_INTERNAL_c2c3d7e6_4_k_cu_a550c5dd_29134cuda3std6ranges3__45__cpo9iter_moveE,(_ZN39_INTERNAL_c2c3d7e6_4_k_cu_a550c5dd_29134cuda3std3__45__cpo5beginE - _ZN39_INTERNAL_c2c3d7e6_4_k_cu_a550c5dd_29134cuda3std6ranges3__45__cpo9iter_moveE)
_ZN39_INTERNAL_c2c3d7e6_4_k_cu_a550c5dd_29134cuda3std6ranges3__45__cpo9iter_moveE:
	.zero		1
	.type		_ZN39_INTERNAL_c2c3d7e6_4_k_cu_a550c5dd_29134cuda3std3__45__cpo5beginE,@object
	.size		_ZN39_INTERNAL_c2c3d7e6_4_k_cu_a550c5dd_29134cuda3std3__45__cpo5beginE,(_ZN39_INTERNAL_c2c3d7e6_4_k_cu_a550c5dd_29134cuda3std3__441_GLOBAL__N__c2c3d7e6_4_k_cu_a550c5dd_29136ignoreE - _ZN39_INTERNAL_c2c3d7e6_4_k_cu_a550c5dd_29134cuda3std3__45__cpo5beginE)
_ZN39_INTERNAL_c2c3d7e6_4_k_cu_a550c5dd_29134cuda3std3__45__cpo5beginE:
	.zero		1
	.type		_ZN39_INTERNAL_c2c3d7e6_4_k_cu_a550c5dd_29134cuda3std3__441_GLOBAL__N__c2c3d7e6_4_k_cu_a550c5dd_29136ignoreE,@object
	.size		_ZN39_INTERNAL_c2c3d7e6_4_k_cu_a550c5dd_29134cuda3std3__441_GLOBAL__N__c2c3d7e6_4_k_cu_a550c5dd_29136ignoreE,(_ZN39_INTERNAL_c2c3d7e6_4_k_cu_a550c5dd_29134cute7productE - _ZN39_INTERNAL_c2c3d7e6_4_k_cu_a550c5dd_29134cuda3std3__441_GLOBAL__N__c2c3d7e6_4_k_cu_a550c5dd_29136ignoreE)
_ZN39_INTERNAL_c2c3d7e6_4_k_cu_a550c5dd_29134cuda3std3__441_GLOBAL__N__c2c3d7e6_4_k_cu_a550c5dd_29136ignoreE:
	.zero		1
	.type		_ZN39_INTERNAL_c2c3d7e6_4_k_cu_a550c5dd_29134cute7productE,@object
	.size		_ZN39_INTERNAL_c2c3d7e6_4_k_cu_a550c5dd_29134cute7productE,(_ZN39_INTERNAL_c2c3d7e6_4_k_cu_a550c5dd_29134cuda3std3__45__cpo3endE - _ZN39_INTERNAL_c2c3d7e6_4_k_cu_a550c5dd_29134cute7productE)
_ZN39_INTERNAL_c2c3d7e6_4_k_cu_a550c5dd_29134cute7productE:
	.zero		1
	.type		_ZN39_INTERNAL_c2c3d7e6_4_k_cu_a550c5dd_29134cuda3std3__45__cpo3endE,@object
	.size		_ZN39_INTERNAL_c2c3d7e6_4_k_cu_a550c5dd_29134cuda3std3__45__cpo3endE,(_ZN39_INTERNAL_c2c3d7e6_4_k_cu_a550c5dd_29134cuda3std3__419piecewise_constructE - _ZN39_INTERNAL_c2c3d7e6_4_k_cu_a550c5dd_29134cuda3std3__45__cpo3endE)
_ZN39_INTERNAL_c2c3d7e6_4_k_cu_a550c5dd_29134cuda3std3__45__cpo3endE:
	.zero		1
	.type		_ZN39_INTERNAL_c2c3d7e6_4_k_cu_a550c5dd_29134cuda3std3__419piecewise_constructE,@object
	.size		_ZN39_INTERNAL_c2c3d7e6_4_k_cu_a550c5dd_29134cuda3std3__419piecewise_constructE,(_ZN39_INTERNAL_c2c3d7e6_4_k_cu_a550c5dd_29134cuda3std3__45__cpo4cendE - _ZN39_INTERNAL_c2c3d7e6_4_k_cu_a550c5dd_29134cuda3std3__419piecewise_constructE)
_ZN39_INTERNAL_c2c3d7e6_4_k_cu_a550c5dd_29134cuda3std3__419piecewise_constructE:
	.zero		1
	.type		_ZN39_INTERNAL_c2c3d7e6_4_k_cu_a550c5dd_29134cuda3std3__45__cpo4cendE,@object
	.size		_ZN39_INTERNAL_c2c3d7e6_4_k_cu_a550c5dd_29134cuda3std3__45__cpo4cendE,(_ZN39_INTERNAL_c2c3d7e6_4_k_cu_a550c5dd_29134cuda3std6ranges3__45__cpo4swapE - _ZN39_INTERNAL_c2c3d7e6_4_k_cu_a550c5dd_29134cuda3std3__45__cpo4cendE)
_ZN39_INTERNAL_c2c3d7e6_4_k_cu_a550c5dd_29134cuda3std3__45__cpo4cendE:
	.zero		1
	.type		_ZN39_INTERNAL_c2c3d7e6_4_k_cu_a550c5dd_29134cuda3std6ranges3__45__cpo4swapE,@object
	.size		_ZN39_INTERNAL_c2c3d7e6_4_k_cu_a550c5dd_29134cuda3std6ranges3__45__cpo4swapE,(.L_7 - _ZN39_INTERNAL_c2c3d7e6_4_k_cu_a550c5dd_29134cuda3std6ranges3__45__cpo4swapE)
_ZN39_INTERNAL_c2c3d7e6_4_k_cu_a550c5dd_29134cuda3std6ranges3__45__cpo4swapE:
	.zero		1
.L_7:


//--------------------- .nv.constant0._ZN7cutlass13device_kernelINS_4gemm6kernel13GemmUniversalIN4cute5tupleIJiiiiEEENS1_10collective13CollectiveMmaINS1_37MainloopSm90TmaGmmaWarpSpecializedFP8ILi4ENS5_IJNS4_1CILi1EEESB_SB_EEENS1_32KernelTmaWarpSpecializedPingpongEEENS5_IJNSA_ILi64EEENSA_ILi128EEESF_EEENS_12float_e4m3_tENS5_IJlSB_lEEESI_SJ_NS4_8TiledMMAINS4_8MMA_AtomIJNS4_4SM904GMMA31MMA_64x128x32_F32E4M3E4M3_SS_TNILNSN_7ScaleInE1ELSP_1EEEEEENS4_6LayoutISC_NS5_IJNSA_ILi0EEEST_ST_EEEEENS5_IJNS4_10UnderscoreESW_SW_EEEEENS4_13SM90_TMA_LOADENS4_14ComposedLayoutINS4_7SwizzleILi2ELi4ELi3EEENS4_18smem_ptr_flag_bitsILi8EEENSS_INS5_IJNSA_ILi8EEESF_EEENS5_IJSF_SB_EEEEEEEvNS4_8identityESZ_S19_vS1A_EENS_8epilogue10collective6detail29Sm90TmaWarpSpecializedAdapterINS1D_15DefaultEpilogueISI_SJ_SJ_NS1C_6thread17LinearCombinationISI_Li1EffLNS1H_9ScaleType4KindE0ELNS_15FloatRoundStyleE2ESI_EENS1_15EpilogueDefaultEEEEEvvEEEEvNT_6ParamsE --------------------------
	.section	.nv.constant0._ZN7cutlass13device_kernelINS_4gemm6kernel13GemmUniversalIN4cute5tupleIJiiiiEEENS1_10collective13CollectiveMmaINS1_37MainloopSm90TmaGmmaWarpSpecializedFP8ILi4ENS5_IJNS4_1CILi1EEESB_SB_EEENS1_32KernelTmaWarpSpecializedPingpongEEENS5_IJNSA_ILi64EEENSA_ILi128EEESF_EEENS_12float_e4m3_tENS5_IJlSB_lEEESI_SJ_NS4_8TiledMMAINS4_8MMA_AtomIJNS4_4SM904GMMA31MMA_64x128x32_F32E4M3E4M3_SS_TNILNSN_7ScaleInE1ELSP_1EEEEEENS4_6LayoutISC_NS5_IJNSA_ILi0EEEST_ST_EEEEENS5_IJNS4_10UnderscoreESW_SW_EEEEENS4_13SM90_TMA_LOADENS4_14ComposedLayoutINS4_7SwizzleILi2ELi4ELi3EEENS4_18smem_ptr_flag_bitsILi8EEENSS_INS5_IJNSA_ILi8EEESF_EEENS5_IJSF_SB_EEEEEEEvNS4_8identityESZ_S19_vS1A_EENS_8epilogue10collective6detail29Sm90TmaWarpSpecializedAdapterINS1D_15DefaultEpilogueISI_SJ_SJ_NS1C_6thread17LinearCombinationISI_Li1EffLNS1H_9ScaleType4KindE0ELNS_15FloatRoundStyleE2ESI_EENS1_15EpilogueDefaultEEEEEvvEEEEvNT_6ParamsE,"a",@progbits
	.sectionflags	@""
	.align	4
.nv.constant0._ZN7cutlass13device_kernelINS_4gemm6kernel13GemmUniversalIN4cute5tupleIJiiiiEEENS1_10collective13CollectiveMmaINS1_37MainloopSm90TmaGmmaWarpSpecializedFP8ILi4ENS5_IJNS4_1CILi1EEESB_SB_EEENS1_32KernelTmaWarpSpecializedPingpongEEENS5_IJNSA_ILi64EEENSA_ILi128EEESF_EEENS_12float_e4m3_tENS5_IJlSB_lEEESI_SJ_NS4_8TiledMMAINS4_8MMA_AtomIJNS4_4SM904GMMA31MMA_64x128x32_F32E4M3E4M3_SS_TNILNSN_7ScaleInE1ELSP_1EEEEEENS4_6LayoutISC_NS5_IJNSA_ILi0EEEST_ST_EEEEENS5_IJNS4_10UnderscoreESW_SW_EEEEENS4_13SM90_TMA_LOADENS4_14ComposedLayoutINS4_7SwizzleILi2ELi4ELi3EEENS4_18smem_ptr_flag_bitsILi8EEENSS_INS5_IJNSA_ILi8EEESF_EEENS5_IJSF_SB_EEEEEEEvNS4_8identityESZ_S19_vS1A_EENS_8epilogue10collective6detail29Sm90TmaWarpSpecializedAdapterINS1D_15DefaultEpilogueISI_SJ_SJ_NS1C_6thread17LinearCombinationISI_Li1EffLNS1H_9ScaleType4KindE0ELNS_15FloatRoundStyleE2ESI_EENS1_15EpilogueDefaultEEEEEvvEEEEvNT_6ParamsE:
	.zero		1664


//--------------------- SYMBOLS --------------------------

	.type		.nv.reservedSmem.offset0,@object
	.size		.nv.reservedSmem.offset0,0x4
